	.target	sm_100a

	.elftype	@"ET_EXEC"


//--------------------- .note.nv.tkinfo           --------------------------
	.section	.note.nv.tkinfo,"",@"SHT_NOTE"
	.sectionflags	@"SHF_NOTE_NV_TKINFO"
	.tkinfo
        /*0018*/ 	.word	0x00000002
        /*0030*/ 	.string	""
        /*0030*/ 	.string	"ptxas"
        /*0030*/ 	.string	"Cuda compilation tools, release 13.0, V13.0.88"
        /*0030*/ 	.string	"Build cuda_13.0.r13.0/compiler.36424714_0"
        /*0030*/ 	.string	"-arch sm_100a -m 64 "



//--------------------- .note.nv.cuinfo           --------------------------
	.section	.note.nv.cuinfo,"",@"SHT_NOTE"
	.sectionflags	@"SHF_NOTE_NV_CUINFO"
        /*0018*/ 	.short	0x0002
        /*001a*/ 	.short	0x0064
        /*001c*/ 	.short	0x0082
	.zero		2


//--------------------- .nv.info                  --------------------------
	.section	.nv.info,"",@"SHT_CUDA_INFO"
	.align	4


	//----- nvinfo : EIATTR_REGCOUNT
	.align		4
        /*0000*/ 	.byte	0x04, 0x2f
        /*0002*/ 	.short	(.L_19 - .L_18)
	.align		4
.L_18:
        /*0004*/ 	.word	index@(_ZN7cutlass13device_kernelINS_4gemm6kernel13GemmUniversalIN4cute5tupleIJiiiiEEENS1_10collective13CollectiveMmaINS1_35MainloopSm100TmaUmmaWarpSpecializedILi4ELi2ELi4ENS5_IJNS4_1CILi8EEENSA_ILi1EEESC_EEEEENS5_IJNSA_ILi128EEENSA_ILi256EEENSA_ILi64EEEEEENS_10tfloat32_tENS5_IJlSC_lEEESJ_SK_NS4_8TiledMMAINS4_8MMA_AtomIJNS4_23SM100_MMA_TF32_2x1SM_SSISJ_SJ_fLi128ELi256ELNS4_4UMMA5MajorE0ELSP_0ELNSO_7ScaleInE0ELSQ_0EEEEEENS4_6LayoutINS5_IJSC_SC_SC_EEENS5_IJNSA_ILi0EEESV_SV_EEEEENS5_IJNS4_10UnderscoreESY_SY_EEEEENS4_18SM100_TMA_2SM_LOADENS4_14ComposedLayoutINS4_7SwizzleILi3ELi4ELi3EEENS4_18smem_ptr_flag_bitsILi32EEENST_INS5_IJSB_NSA_ILi32EEEEEENS5_IJS17_SC_EEEEEEEvNS4_8identityENS4_28SM100_TMA_2SM_LOAD_MULTICASTES1B_vS1C_EENS_8epilogue10collective18CollectiveEpilogueINS1F_23Sm100TmaWarpSpecializedILi4ELi2ELi16ELb1ELb0EEEJNS5_IJSH_SG_SH_EEENS5_IJNST_ISH_SC_EENST_INS5_IJNSA_ILi16EEENSA_ILi2EEEEEENS5_IJSC_SF_EEEEEEEESJ_SK_SJ_SK_NS1F_6fusion15FusionCallbacksIS1J_NS1S_17LinearCombinationISJ_fSJ_fLNS_15FloatRoundStyleE2EEES1K_S1R_JEEENS4_5SM1004TMEM4LOAD26SM100_TMEM_LOAD_32dp32b16xENS4_13SM90_TMA_LOADENS12_INS13_ILi2ELi4ELi3EEES16_NST_INS5_IJSB_S1M_EEENS5_IJS1M_SC_EEEEEEENS4_39AutoVectorizingCopyWithAssumedAlignmentILi128EEENS4_14SM90_TMA_STOREES27_S29_S29_EEEvvEEEEvNT_6ParamsE)
        /*0008*/ 	.word	0x0000004f


	//----- nvinfo : EIATTR_FRAME_SIZE
	.align		4
.L_19:
        /*000c*/ 	.byte	0x04, 0x11
        /*000e*/ 	.short	(.L_21 - .L_20)
	.align		4
.L_20:
        /*0010*/ 	.word	index@($__internal_2_$__cuda_sm10x_tcgen05_guardrail_trap_unallocated_columns_being_dealloced)
        /*0014*/ 	.word	0x00000000


	//----- nvinfo : EIATTR_FRAME_SIZE
	.align		4
.L_21:
        /*0018*/ 	.byte	0x04, 0x11
        /*001a*/ 	.short	(.L_23 - .L_22)
	.align		4
.L_22:
        /*001c*/ 	.word	index@($__internal_1_$__cuda_sm10x_tcgen05_guardrail_trap_phase_invalid_during_alloc)
        /*0020*/ 	.word	0x00000000


	//----- nvinfo : EIATTR_FRAME_SIZE
	.align		4
.L_23:
        /*0024*/ 	.byte	0x04, 0x11
        /*0026*/ 	.short	(.L_25 - .L_24)
	.align		4
.L_24:
        /*0028*/ 	.word	index@($__internal_0_$__cuda_sm10x_tcgen05_guardrail_trap_col_being_dealloced_not_returned_by_alloc)
        /*002c*/ 	.word	0x00000000


	//----- nvinfo : EIATTR_FRAME_SIZE
	.align		4
.L_25:
        /*0030*/ 	.byte	0x04, 0x11
        /*0032*/ 	.short	(.L_27 - .L_26)
	.align		4
.L_26:
        /*0034*/ 	.word	index@(_ZN7cutlass13device_kernelINS_4gemm6kernel13GemmUniversalIN4cute5tupleIJiiiiEEENS1_10collective13CollectiveMmaINS1_35MainloopSm100TmaUmmaWarpSpecializedILi4ELi2ELi4ENS5_IJNS4_1CILi8EEENSA_ILi1EEESC_EEEEENS5_IJNSA_ILi128EEENSA_ILi256EEENSA_ILi64EEEEEENS_10tfloat32_tENS5_IJlSC_lEEESJ_SK_NS4_8TiledMMAINS4_8MMA_AtomIJNS4_23SM100_MMA_TF32_2x1SM_SSISJ_SJ_fLi128ELi256ELNS4_4UMMA5MajorE0ELSP_0ELNSO_7ScaleInE0ELSQ_0EEEEEENS4_6LayoutINS5_IJSC_SC_SC_EEENS5_IJNSA_ILi0EEESV_SV_EEEEENS5_IJNS4_10UnderscoreESY_SY_EEEEENS4_18SM100_TMA_2SM_LOADENS4_14ComposedLayoutINS4_7SwizzleILi3ELi4ELi3EEENS4_18smem_ptr_flag_bitsILi32EEENST_INS5_IJSB_NSA_ILi32EEEEEENS5_IJS17_SC_EEEEEEEvNS4_8identityENS4_28SM100_TMA_2SM_LOAD_MULTICASTES1B_vS1C_EENS_8epilogue10collective18CollectiveEpilogueINS1F_23Sm100TmaWarpSpecializedILi4ELi2ELi16ELb1ELb0EEEJNS5_IJSH_SG_SH_EEENS5_IJNST_ISH_SC_EENST_INS5_IJNSA_ILi16EEENSA_ILi2EEEEEENS5_IJSC_SF_EEEEEEEESJ_SK_SJ_SK_NS1F_6fusion15FusionCallbacksIS1J_NS1S_17LinearCombinationISJ_fSJ_fLNS_15FloatRoundStyleE2EEES1K_S1R_JEEENS4_5SM1004TMEM4LOAD26SM100_TMEM_LOAD_32dp32b16xENS4_13SM90_TMA_LOADENS12_INS13_ILi2ELi4ELi3EEES16_NST_INS5_IJSB_S1M_EEENS5_IJS1M_SC_EEEEEEENS4_39AutoVectorizingCopyWithAssumedAlignmentILi128EEENS4_14SM90_TMA_STOREES27_S29_S29_EEEvvEEEEvNT_6ParamsE)
        /*0038*/ 	.word	0x00000000


	//----- nvinfo : EIATTR_MIN_STACK_SIZE
	.align		4
.L_27:
        /*003c*/ 	.byte	0x04, 0x12
        /*003e*/ 	.short	(.L_29 - .L_28)
	.align		4
.L_28:
        /*0040*/ 	.word	index@(_ZN7cutlass13device_kernelINS_4gemm6kernel13GemmUniversalIN4cute5tupleIJiiiiEEENS1_10collective13CollectiveMmaINS1_35MainloopSm100TmaUmmaWarpSpecializedILi4ELi2ELi4ENS5_IJNS4_1CILi8EEENSA_ILi1EEESC_EEEEENS5_IJNSA_ILi128EEENSA_ILi256EEENSA_ILi64EEEEEENS_10tfloat32_tENS5_IJlSC_lEEESJ_SK_NS4_8TiledMMAINS4_8MMA_AtomIJNS4_23SM100_MMA_TF32_2x1SM_SSISJ_SJ_fLi128ELi256ELNS4_4UMMA5MajorE0ELSP_0ELNSO_7ScaleInE0ELSQ_0EEEEEENS4_6LayoutINS5_IJSC_SC_SC_EEENS5_IJNSA_ILi0EEESV_SV_EEEEENS5_IJNS4_10UnderscoreESY_SY_EEEEENS4_18SM100_TMA_2SM_LOADENS4_14ComposedLayoutINS4_7SwizzleILi3ELi4ELi3EEENS4_18smem_ptr_flag_bitsILi32EEENST_INS5_IJSB_NSA_ILi32EEEEEENS5_IJS17_SC_EEEEEEEvNS4_8identityENS4_28SM100_TMA_2SM_LOAD_MULTICASTES1B_vS1C_EENS_8epilogue10collective18CollectiveEpilogueINS1F_23Sm100TmaWarpSpecializedILi4ELi2ELi16ELb1ELb0EEEJNS5_IJSH_SG_SH_EEENS5_IJNST_ISH_SC_EENST_INS5_IJNSA_ILi16EEENSA_ILi2EEEEEENS5_IJSC_SF_EEEEEEEESJ_SK_SJ_SK_NS1F_6fusion15FusionCallbacksIS1J_NS1S_17LinearCombinationISJ_fSJ_fLNS_15FloatRoundStyleE2EEES1K_S1R_JEEENS4_5SM1004TMEM4LOAD26SM100_TMEM_LOAD_32dp32b16xENS4_13SM90_TMA_LOADENS12_INS13_ILi2ELi4ELi3EEES16_NST_INS5_IJSB_S1M_EEENS5_IJS1M_SC_EEEEEEENS4_39AutoVectorizingCopyWithAssumedAlignmentILi128EEENS4_14SM90_TMA_STOREES27_S29_S29_EEEvvEEEEvNT_6ParamsE)
        /*0044*/ 	.word	0x00000000
.L_29:


//--------------------- .nv.compat                --------------------------
	.section	.nv.compat,"",@"SHT_CUDA_COMPAT_INFO"
	.align	4
        /*0000*/ 	.byte	0x02, 0x09, 0x01, 0x00, 0x02, 0x02, 0x02, 0x00, 0x02, 0x05, 0x05, 0x00, 0x03, 0x07, 0x01, 0x01
        /*0010*/ 	.byte	0x02, 0x03, 0x01, 0x00, 0x02, 0x06, 0x01, 0x00, 0x04, 0x0b, 0x08, 0x00, 0x09, 0x00, 0x00, 0x00
        /*0020*/ 	.byte	0x00, 0x00, 0x00, 0x00


//--------------------- .nv.info._ZN7cutlass13device_kernelINS_4gemm6kernel13GemmUniversalIN4cute5tupleIJiiiiEEENS1_10collective13CollectiveMmaINS1_35MainloopSm100TmaUmmaWarpSpecializedILi4ELi2ELi4ENS5_IJNS4_1CILi8EEENSA_ILi1EEESC_EEEEENS5_IJNSA_ILi128EEENSA_ILi256EEENSA_ILi64EEEEEENS_10tfloat32_tENS5_IJlSC_lEEESJ_SK_NS4_8TiledMMAINS4_8MMA_AtomIJNS4_23SM100_MMA_TF32_2x1SM_SSISJ_SJ_fLi128ELi256ELNS4_4UMMA5MajorE0ELSP_0ELNSO_7ScaleInE0ELSQ_0EEEEEENS4_6LayoutINS5_IJSC_SC_SC_EEENS5_IJNSA_ILi0EEESV_SV_EEEEENS5_IJNS4_10UnderscoreESY_SY_EEEEENS4_18SM100_TMA_2SM_LOADENS4_14ComposedLayoutINS4_7SwizzleILi3ELi4ELi3EEENS4_18smem_ptr_flag_bitsILi32EEENST_INS5_IJSB_NSA_ILi32EEEEEENS5_IJS17_SC_EEEEEEEvNS4_8identityENS4_28SM100_TMA_2SM_LOAD_MULTICASTES1B_vS1C_EENS_8epilogue10collective18CollectiveEpilogueINS1F_23Sm100TmaWarpSpecializedILi4ELi2ELi16ELb1ELb0EEEJNS5_IJSH_SG_SH_EEENS5_IJNST_ISH_SC_EENST_INS5_IJNSA_ILi16EEENSA_ILi2EEEEEENS5_IJSC_SF_EEEEEEEESJ_SK_SJ_SK_NS1F_6fusion15FusionCallbacksIS1J_NS1S_17LinearCombinationISJ_fSJ_fLNS_15FloatRoundStyleE2EEES1K_S1R_JEEENS4_5SM1004TMEM4LOAD26SM100_TMEM_LOAD_32dp32b16xENS4_13SM90_TMA_LOADENS12_INS13_ILi2ELi4ELi3EEES16_NST_INS5_IJSB_S1M_EEENS5_IJS1M_SC_EEEEEEENS4_39AutoVectorizingCopyWithAssumedAlignmentILi128EEENS4_14SM90_TMA_STOREES27_S29_S29_EEEvvEEEEvNT_6ParamsE --------------------------
	.section	.nv.info._ZN7cutlass13device_kernelINS_4gemm6kernel13GemmUniversalIN4cute5tupleIJiiiiEEENS1_10collective13CollectiveMmaINS1_35MainloopSm100TmaUmmaWarpSpecializedILi4ELi2ELi4ENS5_IJNS4_1CILi8EEENSA_ILi1EEESC_EEEEENS5_IJNSA_ILi128EEENSA_ILi256EEENSA_ILi64EEEEEENS_10tfloat32_tENS5_IJlSC_lEEESJ_SK_NS4_8TiledMMAINS4_8MMA_AtomIJNS4_23SM100_MMA_TF32_2x1SM_SSISJ_SJ_fLi128ELi256ELNS4_4UMMA5MajorE0ELSP_0ELNSO_7ScaleInE0ELSQ_0EEEEEENS4_6LayoutINS5_IJSC_SC_SC_EEENS5_IJNSA_ILi0EEESV_SV_EEEEENS5_IJNS4_10UnderscoreESY_SY_EEEEENS4_18SM100_TMA_2SM_LOADENS4_14ComposedLayoutINS4_7SwizzleILi3ELi4ELi3EEENS4_18smem_ptr_flag_bitsILi32EEENST_INS5_IJSB_NSA_ILi32EEEEEENS5_IJS17_SC_EEEEEEEvNS4_8identityENS4_28SM100_TMA_2SM_LOAD_MULTICASTES1B_vS1C_EENS_8epilogue10collective18CollectiveEpilogueINS1F_23Sm100TmaWarpSpecializedILi4ELi2ELi16ELb1ELb0EEEJNS5_IJSH_SG_SH_EEENS5_IJNST_ISH_SC_EENST_INS5_IJNSA_ILi16EEENSA_ILi2EEEEEENS5_IJSC_SF_EEEEEEEESJ_SK_SJ_SK_NS1F_6fusion15FusionCallbacksIS1J_NS1S_17LinearCombinationISJ_fSJ_fLNS_15FloatRoundStyleE2EEES1K_S1R_JEEENS4_5SM1004TMEM4LOAD26SM100_TMEM_LOAD_32dp32b16xENS4_13SM90_TMA_LOADENS12_INS13_ILi2ELi4ELi3EEES16_NST_INS5_IJSB_S1M_EEENS5_IJS1M_SC_EEEEEEENS4_39AutoVectorizingCopyWithAssumedAlignmentILi128EEENS4_14SM90_TMA_STOREES27_S29_S29_EEEvvEEEEvNT_6ParamsE,"",@"SHT_CUDA_INFO"
	.sectionflags	@""
	.align	4


	//----- nvinfo : EIATTR_CUDA_API_VERSION
	.align		4
        /*0000*/ 	.byte	0x04, 0x37
        /*0002*/ 	.short	(.L_31 - .L_30)
.L_30:
        /*0004*/ 	.word	0x00000082


	//----- nvinfo : EIATTR_KPARAM_INFO
	.align		4
.L_31:
        /*0008*/ 	.byte	0x04, 0x17
        /*000a*/ 	.short	(.L_33 - .L_32)
.L_32:
        /*000c*/ 	.word	0x00000000
        /*0010*/ 	.short	0x0000
        /*0012*/ 	.short	0x0000
        /*0014*/ 	.byte	0x00, 0xf0, 0x01, 0x20


	//----- nvinfo : EIATTR_AT_ENTRY_FRAGMENTS
	.align		4
.L_33:
        /*0018*/ 	.byte	0x04, 0x4f
        /*001a*/ 	.short	(.L_35 - .L_34)


	//   ....[0]....
.L_34:
        /*001c*/ 	.word	0x00000007


	//----- nvinfo : EIATTR_RESERVED_SMEM_USED
	.align		4
.L_35:
        /*0020*/ 	.byte	0x01, 0x41
	.zero		2


	//----- nvinfo : EIATTR_SPARSE_MMA_MASK
	.align		4
        /*0024*/ 	.byte	0x03, 0x50
        /*0026*/ 	.short	0x0000


	//----- nvinfo : EIATTR_TCGEN05_2CTA_USED
	.align		4
        /*0028*/ 	.byte	0x01, 0x52
	.zero		2


	//----- nvinfo : EIATTR_MAXREG_COUNT
	.align		4
        /*002c*/ 	.byte	0x03, 0x1b
        /*002e*/ 	.short	0x00ff


	//----- nvinfo : EIATTR_NUM_BARRIERS
	.align		4
        /*0030*/ 	.byte	0x02, 0x4c
        /*0032*/ 	.byte	0x07
	.zero		1


	//----- nvinfo : EIATTR_EXTERNS
	.align		4
        /*0034*/ 	.byte	0x04, 0x0f
        /*0036*/ 	.short	(.L_37 - .L_36)


	//   ....[0]....
	.align		4
.L_36:
        /*0038*/ 	.word	index@(__assertfail)


	//----- nvinfo : EIATTR_MERCURY_ISA_VERSION
	.align		4
.L_37:
        /*003c*/ 	.byte	0x03, 0x5f
        /*003e*/ 	.short	0x0101


	//----- nvinfo : EIATTR_INT_WARP_WIDE_INSTR_OFFSETS
	.align		4
        /*0040*/ 	.byte	0x04, 0x31
        /*0042*/ 	.short	(.L_39 - .L_38)


	//   ....[0]....
.L_38:
        /*0044*/ 	.word	0x00000d70


	//   ....[1]....
        /*0048*/ 	.word	0x00000e10


	//   ....[2]....
        /*004c*/ 	.word	0x00004710


	//   ....[3]....
        /*0050*/ 	.word	0x00004740


	//   ....[4]....
        /*0054*/ 	.word	0x00004760


	//   ....[5]....
        /*0058*/ 	.word	0x00005310


	//   ....[6]....
        /*005c*/ 	.word	0x000053b0


	//   ....[7]....
        /*0060*/ 	.word	0x00005460


	//   ....[8]....
        /*0064*/ 	.word	0x000054e0


	//   ....[9]....
        /*0068*/ 	.word	0x00005590


	//   ....[10]....
        /*006c*/ 	.word	0x00005660


	//   ....[11]....
        /*0070*/ 	.word	0x000056d0


	//   ....[12]....
        /*0074*/ 	.word	0x00005780


	//   ....[13]....
        /*0078*/ 	.word	0x00005840


	//   ....[14]....
        /*007c*/ 	.word	0x000058b0


	//   ....[15]....
        /*0080*/ 	.word	0x00005970


	//   ....[16]....
        /*0084*/ 	.word	0x00005a30


	//   ....[17]....
        /*0088*/ 	.word	0x00005ab0


	//   ....[18]....
        /*008c*/ 	.word	0x00005b60


	//   ....[19]....
        /*0090*/ 	.word	0x00005c30


	//   ....[20]....
        /*0094*/ 	.word	0x00005ca0


	//   ....[21]....
        /*0098*/ 	.word	0x00005d50


	//   ....[22]....
        /*009c*/ 	.word	0x00005e20


	//   ....[23]....
        /*00a0*/ 	.word	0x00005e90


	//   ....[24]....
        /*00a4*/ 	.word	0x00005f50


	//   ....[25]....
        /*00a8*/ 	.word	0x00006020


	//   ....[26]....
        /*00ac*/ 	.word	0x000060b0


	//   ....[27]....
        /*00b0*/ 	.word	0x00006180


	//   ....[28]....
        /*00b4*/ 	.word	0x00006290


	//----- nvinfo : EIATTR_COOP_GROUP_MASK_REGIDS
	.align		4
.L_39:
        /*00b8*/ 	.byte	0x04, 0x29
        /*00ba*/ 	.short	(.L_41 - .L_40)


	//   ....[0]....
.L_40:
        /*00bc*/ 	.word	0xffffffff


	//   ....[1]....
        /*00c0*/ 	.word	0xffffffff


	//   ....[2]....
        /*00c4*/ 	.word	0xffffffff


	//   ....[3]....
        /*00c8*/ 	.word	0xffffffff


	//   ....[4]....
        /*00cc*/ 	.word	0xffffffff


	//   ....[5]....
        /*00d0*/ 	.word	0xffffffff


	//   ....[6]....
        /*00d4*/ 	.word	0xffffffff


	//   ....[7]....
        /*00d8*/ 	.word	0xffffffff


	//   ....[8]....
        /*00dc*/ 	.word	0xffffffff


	//   ....[9]....
        /*00e0*/ 	.word	0xffffffff


	//   ....[10]....
        /*00e4*/ 	.word	0xffffffff


	//   ....[11]....
        /*00e8*/ 	.word	0xffffffff


	//   ....[12]....
        /*00ec*/ 	.word	0xffffffff


	//   ....[13]....
        /*00f0*/ 	.word	0xffffffff


	//----- nvinfo : EIATTR_COOP_GROUP_INSTR_OFFSETS
	.align		4
.L_41:
        /*00f4*/ 	.byte	0x04, 0x28
        /*00f6*/ 	.short	(.L_43 - .L_42)


	//   ....[0]....
.L_42:
        /*00f8*/ 	.word	0x000000b0


	//   ....[1]....
        /*00fc*/ 	.word	0x00000520


	//   ....[2]....
        /*0100*/ 	.word	0x000006e0


	//   ....[3]....
        /*0104*/ 	.word	0x00000870


	//   ....[4]....
        /*0108*/ 	.word	0x00000960


	//   ....[5]....
        /*010c*/ 	.word	0x00000ac0


	//   ....[6]....
        /*0110*/ 	.word	0x00000c50


	//   ....[7]....
        /*0114*/ 	.word	0x00000e90


	//   ....[8]....
        /*0118*/ 	.word	0x00002470


	//   ....[9]....
        /*011c*/ 	.word	0x00003330


	//   ....[10]....
        /*0120*/ 	.word	0x00003800


	//   ....[11]....
        /*0124*/ 	.word	0x00003830


	//   ....[12]....
        /*0128*/ 	.word	0x00004610


	//   ....[13]....
        /*012c*/ 	.word	0x00004820


	//----- nvinfo : EIATTR_VRC_CTA_INIT_COUNT
	.align		4
.L_43:
        /*0130*/ 	.byte	0x02, 0x4a
        /*0132*/ 	.byte	0x80
	.zero		1


	//----- nvinfo : EIATTR_SYSCALL_OFFSETS
	.align		4
        /*0134*/ 	.byte	0x04, 0x46
        /*0136*/ 	.short	(.L_45 - .L_44)


	//   ....[0]....
.L_44:
        /*0138*/ 	.word	0x00006e70


	//   ....[1]....
        /*013c*/ 	.word	0x00006f60


	//   ....[2]....
        /*0140*/ 	.word	0x00007720


	//   ....[3]....
        /*0144*/ 	.word	0x000080e0


	//   ....[4]....
        /*0148*/ 	.word	0x00008a80


	//   ....[5]....
        /*014c*/ 	.word	0x00009470


	//   ....[6]....
        /*0150*/ 	.word	0x00009e60


	//   ....[7]....
        /*0154*/ 	.word	0x0000a870


	//   ....[8]....
        /*0158*/ 	.word	0x0000b260


	//   ....[9]....
        /*015c*/ 	.word	0x0000bc00


	//----- nvinfo : EIATTR_MBARRIER_INSTR_OFFSETS
	.align		4
.L_45:
        /*0160*/ 	.byte	0x04, 0x39
        /*0162*/ 	.short	(.L_47 - .L_46)


	//   ....[0]....
.L_46:
        /*0164*/ 	.word	0x00000650
        /*0168*/ 	.word	0x000000ff
        /*016c*/ 	.word	0x00000000
        /*0170*/ 	.short	0x0100
        /*0172*/ 	.byte	0x04
	.zero		1


	//   ....[1]....
        /*0174*/ 	.word	0x00000660
        /*0178*/ 	.word	0x000000ff
        /*017c*/ 	.word	0x00000020
        /*0180*/ 	.short	0x0100
        /*0182*/ 	.byte	0x04
	.zero		1


	//   ....[2]....
        /*0184*/ 	.word	0x00000670
        /*0188*/ 	.word	0x000000ff
        /*018c*/ 	.word	0x00000008
        /*0190*/ 	.short	0x0100
        /*0192*/ 	.byte	0x04
	.zero		1


	//   ....[3]....
        /*0194*/ 	.word	0x00000680
        /*0198*/ 	.word	0x000000ff
        /*019c*/ 	.word	0x00000028
        /*01a0*/ 	.short	0x0100
        /*01a2*/ 	.byte	0x04
	.zero		1


	//   ....[4]....
        /*01a4*/ 	.word	0x00000690
        /*01a8*/ 	.word	0x000000ff
        /*01ac*/ 	.word	0x00000010
        /*01b0*/ 	.short	0x0100
        /*01b2*/ 	.byte	0x04
	.zero		1


	//   ....[5]....
        /*01b4*/ 	.word	0x000006a0
        /*01b8*/ 	.word	0x000000ff
        /*01bc*/ 	.word	0x00000030
        /*01c0*/ 	.short	0x0100
        /*01c2*/ 	.byte	0x04
	.zero		1


	//   ....[6]....
        /*01c4*/ 	.word	0x000006b0
        /*01c8*/ 	.word	0x000000ff
        /*01cc*/ 	.word	0x00000018
        /*01d0*/ 	.short	0x0100
        /*01d2*/ 	.byte	0x04
	.zero		1


	//   ....[7]....
        /*01d4*/ 	.word	0x000006c0
        /*01d8*/ 	.word	0x000000ff
        /*01dc*/ 	.word	0x00000038
        /*01e0*/ 	.short	0x0100
        /*01e2*/ 	.byte	0x04
	.zero		1


	//   ....[8]....
        /*01e4*/ 	.word	0x000007e0
        /*01e8*/ 	.word	0x000000ff
        /*01ec*/ 	.word	0x00000040
        /*01f0*/ 	.short	0x0100
        /*01f2*/ 	.byte	0x04
	.zero		1


	//   ....[9]....
        /*01f4*/ 	.word	0x000007f0
        /*01f8*/ 	.word	0x000000ff
        /*01fc*/ 	.word	0x00000060
        /*0200*/ 	.short	0x0100
        /*0202*/ 	.byte	0x04
	.zero		1


	//   ....[10]....
        /*0204*/ 	.word	0x00000800
        /*0208*/ 	.word	0x000000ff
        /*020c*/ 	.word	0x00000048
        /*0210*/ 	.short	0x0100
        /*0212*/ 	.byte	0x04
	.zero		1


	//   ....[11]....
        /*0214*/ 	.word	0x00000810
        /*0218*/ 	.word	0x000000ff
        /*021c*/ 	.word	0x00000068
        /*0220*/ 	.short	0x0100
        /*0222*/ 	.byte	0x04
	.zero		1


	//   ....[12]....
        /*0224*/ 	.word	0x00000820
        /*0228*/ 	.word	0x000000ff
        /*022c*/ 	.word	0x00000050
        /*0230*/ 	.short	0x0100
        /*0232*/ 	.byte	0x04
	.zero		1


	//   ....[13]....
        /*0234*/ 	.word	0x00000830
        /*0238*/ 	.word	0x000000ff
        /*023c*/ 	.word	0x00000070
        /*0240*/ 	.short	0x0100
        /*0242*/ 	.byte	0x04
	.zero		1


	//   ....[14]....
        /*0244*/ 	.word	0x00000840
        /*0248*/ 	.word	0x000000ff
        /*024c*/ 	.word	0x00000058
        /*0250*/ 	.short	0x0100
        /*0252*/ 	.byte	0x04
	.zero		1


	//   ....[15]....
        /*0254*/ 	.word	0x00000850
        /*0258*/ 	.word	0x000000ff
        /*025c*/ 	.word	0x00000078
        /*0260*/ 	.short	0x0100
        /*0262*/ 	.byte	0x04
	.zero		1


	//   ....[16]....
        /*0264*/ 	.word	0x00000930
        /*0268*/ 	.word	0x000000ff
        /*026c*/ 	.word	0x00000080
        /*0270*/ 	.short	0x0100
        /*0272*/ 	.byte	0x06
	.zero		1


	//   ....[17]....
        /*0274*/ 	.word	0x00000940
        /*0278*/ 	.word	0x000000ff
        /*027c*/ 	.word	0x00000088
        /*0280*/ 	.short	0x0100
        /*0282*/ 	.byte	0x06
	.zero		1


	//   ....[18]....
        /*0284*/ 	.word	0x00000a70
        /*0288*/ 	.word	0x000000ff
        /*028c*/ 	.word	0x00000090
        /*0290*/ 	.short	0x0100
        /*0292*/ 	.byte	0x06
	.zero		1


	//   ....[19]....
        /*0294*/ 	.word	0x00000a80
        /*0298*/ 	.word	0x000000ff
        /*029c*/ 	.word	0x000000a0
        /*02a0*/ 	.short	0x0100
        /*02a2*/ 	.byte	0x06
	.zero		1


	//   ....[20]....
        /*02a4*/ 	.word	0x00000a90
        /*02a8*/ 	.word	0x000000ff
        /*02ac*/ 	.word	0x00000098
        /*02b0*/ 	.short	0x0100
        /*02b2*/ 	.byte	0x06
	.zero		1


	//   ....[21]....
        /*02b4*/ 	.word	0x00000aa0
        /*02b8*/ 	.word	0x000000ff
        /*02bc*/ 	.word	0x000000a8
        /*02c0*/ 	.short	0x0100
        /*02c2*/ 	.byte	0x06
	.zero		1


	//   ....[22]....
        /*02c4*/ 	.word	0x00000bc0
        /*02c8*/ 	.word	0x000000ff
        /*02cc*/ 	.word	0x000000b0
        /*02d0*/ 	.short	0x0100
        /*02d2*/ 	.byte	0x04
	.zero		1


	//   ....[23]....
        /*02d4*/ 	.word	0x00000bd0
        /*02d8*/ 	.word	0x000000ff
        /*02dc*/ 	.word	0x000000d0
        /*02e0*/ 	.short	0x0100
        /*02e2*/ 	.byte	0x04
	.zero		1


	//   ....[24]....
        /*02e4*/ 	.word	0x00000be0
        /*02e8*/ 	.word	0x000000ff
        /*02ec*/ 	.word	0x000000b8
        /*02f0*/ 	.short	0x0100
        /*02f2*/ 	.byte	0x04
	.zero		1


	//   ....[25]....
        /*02f4*/ 	.word	0x00000bf0
        /*02f8*/ 	.word	0x000000ff
        /*02fc*/ 	.word	0x000000d8
        /*0300*/ 	.short	0x0100
        /*0302*/ 	.byte	0x04
	.zero		1


	//   ....[26]....
        /*0304*/ 	.word	0x00000c00
        /*0308*/ 	.word	0x000000ff
        /*030c*/ 	.word	0x000000c0
        /*0310*/ 	.short	0x0100
        /*0312*/ 	.byte	0x04
	.zero		1


	//   ....[27]....
        /*0314*/ 	.word	0x00000c10
        /*0318*/ 	.word	0x000000ff
        /*031c*/ 	.word	0x000000e0
        /*0320*/ 	.short	0x0100
        /*0322*/ 	.byte	0x04
	.zero		1


	//   ....[28]....
        /*0324*/ 	.word	0x00000c20
        /*0328*/ 	.word	0x000000ff
        /*032c*/ 	.word	0x000000c8
        /*0330*/ 	.short	0x0100
        /*0332*/ 	.byte	0x04
	.zero		1


	//   ....[29]....
        /*0334*/ 	.word	0x00000c30
        /*0338*/ 	.word	0x000000ff
        /*033c*/ 	.word	0x000000e8
        /*0340*/ 	.short	0x0100
        /*0342*/ 	.byte	0x04
	.zero		1


	//   ....[30]....
        /*0344*/ 	.word	0x00000d20
        /*0348*/ 	.word	0x000000ff
        /*034c*/ 	.word	0x000000f0
        /*0350*/ 	.short	0x0100
        /*0352*/ 	.byte	0x04
	.zero		1


	//   ....[31]....
        /*0354*/ 	.word	0x00000d30
        /*0358*/ 	.word	0x000000ff
        /*035c*/ 	.word	0x00000100
        /*0360*/ 	.short	0x0100
        /*0362*/ 	.byte	0x04
	.zero		1


	//   ....[32]....
        /*0364*/ 	.word	0x00000d40
        /*0368*/ 	.word	0x000000ff
        /*036c*/ 	.word	0x000000f8
        /*0370*/ 	.short	0x0100
        /*0372*/ 	.byte	0x04
	.zero		1


	//   ....[33]....
        /*0374*/ 	.word	0x00000d50
        /*0378*/ 	.word	0x000000ff
        /*037c*/ 	.word	0x00000108
        /*0380*/ 	.short	0x0100
        /*0382*/ 	.byte	0x04
	.zero		1


	//   ....[34]....
        /*0384*/ 	.word	0x00000e50
        /*0388*/ 	.word	0x000000ff
        /*038c*/ 	.word	0x00000110
        /*0390*/ 	.short	0x0100
        /*0392*/ 	.byte	0x06
	.zero		1


	//   ....[35]....
        /*0394*/ 	.word	0x00001ac0
        /*0398*/ 	.word	0x00000000
        /*039c*/ 	.word	0x00000100
        /*03a0*/ 	.short	0x010a
        /*03a2*/ 	.byte	0xff
	.zero		1


	//   ....[36]....
        /*03a4*/ 	.word	0x00001af0
        /*03a8*/ 	.word	0x00000000
        /*03ac*/ 	.word	0x000000f0
        /*03b0*/ 	.short	0x0101
        /*03b2*/ 	.byte	0xff
	.zero		1


	//   ....[37]....
        /*03b4*/ 	.word	0x00001bb0
        /*03b8*/ 	.word	0x000000ff
        /*03bc*/ 	.word	0x00000020
        /*03c0*/ 	.short	0x010a
        /*03c2*/ 	.byte	0x04
	.zero		1


	//   ....[38]....
        /*03c4*/ 	.word	0x00001c80
        /*03c8*/ 	.word	0x000000ff
        /*03cc*/ 	.word	0x00000020
        /*03d0*/ 	.short	0x010a
        /*03d2*/ 	.byte	0x21
	.zero		1


	//   ....[39]....
        /*03d4*/ 	.word	0x00001e30
        /*03d8*/ 	.word	0x000000ff
        /*03dc*/ 	.word	0x00000020
        /*03e0*/ 	.short	0x010a
        /*03e2*/ 	.byte	0x05
	.zero		1


	//   ....[40]....
        /*03e4*/ 	.word	0x00002010
        /*03e8*/ 	.word	0x000000ff
        /*03ec*/ 	.word	0x00000088
        /*03f0*/ 	.short	0x0101
        /*03f2*/ 	.byte	0x0e
	.zero		1


	//   ....[41]....
        /*03f4*/ 	.word	0x00002030
        /*03f8*/ 	.word	0x000000ff
        /*03fc*/ 	.word	0x00000020
        /*0400*/ 	.short	0x010a
        /*0402*/ 	.byte	0x04
	.zero		1


	//   ....[42]....
        /*0404*/ 	.word	0x000020b0
        /*0408*/ 	.word	0x000000ff
        /*040c*/ 	.word	0x00000020
        /*0410*/ 	.short	0x010a
        /*0412*/ 	.byte	0x07
	.zero		1


	//   ....[43]....
        /*0414*/ 	.word	0x000021f0
        /*0418*/ 	.word	0x000000ff
        /*041c*/ 	.word	0x00000020
        /*0420*/ 	.short	0x010a
        /*0422*/ 	.byte	0x04
	.zero		1


	//   ....[44]....
        /*0424*/ 	.word	0x000024a0
        /*0428*/ 	.word	0x00000003
        /*042c*/ 	.word	0x00000090
        /*0430*/ 	.short	0x010a
        /*0432*/ 	.byte	0xff
	.zero		1


	//   ....[45]....
        /*0434*/ 	.word	0x000025f0
        /*0438*/ 	.word	0x00000000
        /*043c*/ 	.word	0x00000000
        /*0440*/ 	.short	0x0101
        /*0442*/ 	.byte	0xff
	.zero		1


	//   ....[46]....
        /*0444*/ 	.word	0x00002bb0
        /*0448*/ 	.word	0x000000ff
        /*044c*/ 	.word	0x00000000
        /*0450*/ 	.short	0x010a
        /*0452*/ 	.byte	0x04
	.zero		1


	//   ....[47]....
        /*0454*/ 	.word	0x00002c40
        /*0458*/ 	.word	0x000000ff
        /*045c*/ 	.word	0x00000000
        /*0460*/ 	.short	0x010a
        /*0462*/ 	.byte	0x05
	.zero		1


	//   ....[48]....
        /*0464*/ 	.word	0x00002cd0
        /*0468*/ 	.word	0x000000ff
        /*046c*/ 	.word	0x00000000
        /*0470*/ 	.short	0x010a
        /*0472*/ 	.byte	0x05
	.zero		1


	//   ....[49]....
        /*0474*/ 	.word	0x00002d70
        /*0478*/ 	.word	0x00000000
        /*047c*/ 	.word	0x00000000
        /*0480*/ 	.short	0x010a
        /*0482*/ 	.byte	0xff
	.zero		1


	//   ....[50]....
        /*0484*/ 	.word	0x00002e90
        /*0488*/ 	.word	0x00000000
        /*048c*/ 	.word	0x000000f0
        /*0490*/ 	.short	0x010a
        /*0492*/ 	.byte	0xff
	.zero		1


	//   ....[51]....
        /*0494*/ 	.word	0x00002f00
        /*0498*/ 	.word	0x00000000
        /*049c*/ 	.word	0x00000000
        /*04a0*/ 	.short	0x0101
        /*04a2*/ 	.byte	0xff
	.zero		1


	//   ....[52]....
        /*04a4*/ 	.word	0x00002f20
        /*04a8*/ 	.word	0x000000ff
        /*04ac*/ 	.word	0x000000a0
        /*04b0*/ 	.short	0x010a
        /*04b2*/ 	.byte	0x04
	.zero		1


	//   ....[53]....
        /*04b4*/ 	.word	0x00003040
        /*04b8*/ 	.word	0x00000000
        /*04bc*/ 	.word	0x00000090
        /*04c0*/ 	.short	0x010a
        /*04c2*/ 	.byte	0xff
	.zero		1


	//   ....[54]....
        /*04c4*/ 	.word	0x00003140
        /*04c8*/ 	.word	0x00000000
        /*04cc*/ 	.word	0x00000000
        /*04d0*/ 	.short	0x0101
        /*04d2*/ 	.byte	0xff
	.zero		1


	//   ....[55]....
        /*04d4*/ 	.word	0x000031d0
        /*04d8*/ 	.word	0x000000ff
        /*04dc*/ 	.word	0x000000a0
        /*04e0*/ 	.short	0x0106
        /*04e2*/ 	.byte	0x04
	.zero		1


	//   ....[56]....
        /*04e4*/ 	.word	0x000031f0
        /*04e8*/ 	.word	0x000000ff
        /*04ec*/ 	.word	0x000000a0
        /*04f0*/ 	.short	0x010a
        /*04f2*/ 	.byte	0x04
	.zero		1


	//   ....[57]....
        /*04f4*/ 	.word	0x00003280
        /*04f8*/ 	.word	0x000000ff
        /*04fc*/ 	.word	0x000000a0
        /*0500*/ 	.short	0x0106
        /*0502*/ 	.byte	0x07
	.zero		1


	//   ....[58]....
        /*0504*/ 	.word	0x000032c0
        /*0508*/ 	.word	0x00000000
        /*050c*/ 	.word	0x000000a0
        /*0510*/ 	.short	0x010a
        /*0512*/ 	.byte	0xff
	.zero		1


	//   ....[59]....
        /*0514*/ 	.word	0x00003500
        /*0518*/ 	.word	0x000000ff
        /*051c*/ 	.word	0x00000008
        /*0520*/ 	.short	0x010a
        /*0522*/ 	.byte	0x05
	.zero		1


	//   ....[60]....
        /*0524*/ 	.word	0x00003520
        /*0528*/ 	.word	0x000000ff
        /*052c*/ 	.word	0x00000008
        /*0530*/ 	.short	0x010a
        /*0532*/ 	.byte	0x05
	.zero		1


	//   ....[61]....
        /*0534*/ 	.word	0x000036b0
        /*0538*/ 	.word	0x000000ff
        /*053c*/ 	.word	0x00000008
        /*0540*/ 	.short	0x010a
        /*0542*/ 	.byte	0x05
	.zero		1


	//   ....[62]....
        /*0544*/ 	.word	0x000036d0
        /*0548*/ 	.word	0x000000ff
        /*054c*/ 	.word	0x00000008
        /*0550*/ 	.short	0x010a
        /*0552*/ 	.byte	0x05
	.zero		1


	//   ....[63]....
        /*0554*/ 	.word	0x00003790
        /*0558*/ 	.word	0x000000ff
        /*055c*/ 	.word	0x00000000
        /*0560*/ 	.short	0x0101
        /*0562*/ 	.byte	0x04
	.zero		1


	//   ....[64]....
        /*0564*/ 	.word	0x00003b50
        /*0568*/ 	.word	0x00000000
        /*056c*/ 	.word	0x00000090
        /*0570*/ 	.short	0x010a
        /*0572*/ 	.byte	0xff
	.zero		1


	//   ....[65]....
        /*0574*/ 	.word	0x00003c10
        /*0578*/ 	.word	0x00000000
        /*057c*/ 	.word	0x00000000
        /*0580*/ 	.short	0x0101
        /*0582*/ 	.byte	0xff
	.zero		1


	//   ....[66]....
        /*0584*/ 	.word	0x00003cd0
        /*0588*/ 	.word	0x000000ff
        /*058c*/ 	.word	0x00000000
        /*0590*/ 	.short	0x010a
        /*0592*/ 	.byte	0x04
	.zero		1


	//   ....[67]....
        /*0594*/ 	.word	0x00003ce0
        /*0598*/ 	.word	0x000000ff
        /*059c*/ 	.word	0x000000d0
        /*05a0*/ 	.short	0x010a
        /*05a2*/ 	.byte	0x2e
	.zero		1


	//   ....[68]....
        /*05a4*/ 	.word	0x00003d90
        /*05a8*/ 	.word	0x000000ff
        /*05ac*/ 	.word	0x00000000
        /*05b0*/ 	.short	0x010a
        /*05b2*/ 	.byte	0x07
	.zero		1


	//   ....[69]....
        /*05b4*/ 	.word	0x00003ec0
        /*05b8*/ 	.word	0x000000ff
        /*05bc*/ 	.word	0x00000000
        /*05c0*/ 	.short	0x010a
        /*05c2*/ 	.byte	0x04
	.zero		1


	//   ....[70]....
        /*05c4*/ 	.word	0x00004300
        /*05c8*/ 	.word	0x000000ff
        /*05cc*/ 	.word	0x00000000
        /*05d0*/ 	.short	0x010a
        /*05d2*/ 	.byte	0x04
	.zero		1


	//   ....[71]....
        /*05d4*/ 	.word	0x00004390
        /*05d8*/ 	.word	0x000000ff
        /*05dc*/ 	.word	0x00000000
        /*05e0*/ 	.short	0x010a
        /*05e2*/ 	.byte	0x05
	.zero		1


	//   ....[72]....
        /*05e4*/ 	.word	0x00004420
        /*05e8*/ 	.word	0x000000ff
        /*05ec*/ 	.word	0x00000000
        /*05f0*/ 	.short	0x010a
        /*05f2*/ 	.byte	0x05
	.zero		1


	//   ....[73]....
        /*05f4*/ 	.word	0x000044c0
        /*05f8*/ 	.word	0x00000000
        /*05fc*/ 	.word	0x00000000
        /*0600*/ 	.short	0x010a
        /*0602*/ 	.byte	0xff
	.zero		1


	//   ....[74]....
        /*0604*/ 	.word	0x00004500
        /*0608*/ 	.word	0x00000000
        /*060c*/ 	.word	0x00000000
        /*0610*/ 	.short	0x010a
        /*0612*/ 	.byte	0xff
	.zero		1


	//   ....[75]....
        /*0614*/ 	.word	0x00004570
        /*0618*/ 	.word	0x000000ff
        /*061c*/ 	.word	0x00000000
        /*0620*/ 	.short	0x0101
        /*0622*/ 	.byte	0x04
	.zero		1


	//   ....[76]....
        /*0624*/ 	.word	0x000045b0
        /*0628*/ 	.word	0x000000ff
        /*062c*/ 	.word	0x00000110
        /*0630*/ 	.short	0x010a
        /*0632*/ 	.byte	0x29
	.zero		1


	//   ....[77]....
        /*0634*/ 	.word	0x00004600
        /*0638*/ 	.word	0x000000ff
        /*063c*/ 	.word	0x00000000
        /*0640*/ 	.short	0x0101
        /*0642*/ 	.byte	0x04
	.zero		1


	//   ....[78]....
        /*0644*/ 	.word	0x00004ac0
        /*0648*/ 	.word	0x00000008
        /*064c*/ 	.word	0x00000090
        /*0650*/ 	.short	0x010a
        /*0652*/ 	.byte	0xff
	.zero		1


	//   ....[79]....
        /*0654*/ 	.word	0x00004c30
        /*0658*/ 	.word	0x00000000
        /*065c*/ 	.word	0x00000000
        /*0660*/ 	.short	0x0101
        /*0662*/ 	.byte	0xff
	.zero		1


	//   ....[80]....
        /*0664*/ 	.word	0x00005120
        /*0668*/ 	.word	0x000000ff
        /*066c*/ 	.word	0x00000088
        /*0670*/ 	.short	0x010a
        /*0672*/ 	.byte	0x15
	.zero		1


	//   ....[81]....
        /*0674*/ 	.word	0x000052b0
        /*0678*/ 	.word	0x000000ff
        /*067c*/ 	.word	0x00000060
        /*0680*/ 	.short	0x010a
        /*0682*/ 	.byte	0x15
	.zero		1


	//   ....[82]....
        /*0684*/ 	.word	0x00005480
        /*0688*/ 	.word	0x000000ff
        /*068c*/ 	.word	0x00000040
        /*0690*/ 	.short	0x010b
        /*0692*/ 	.byte	0x15
	.zero		1


	//   ....[83]....
        /*0694*/ 	.word	0x000054a0
        /*0698*/ 	.word	0x000000ff
        /*069c*/ 	.word	0x00000000
        /*06a0*/ 	.short	0x0101
        /*06a2*/ 	.byte	0x06
	.zero		1


	//   ....[84]....
        /*06a4*/ 	.word	0x000054b0
        /*06a8*/ 	.word	0x000000ff
        /*06ac*/ 	.word	0x00000068
        /*06b0*/ 	.short	0x010a
        /*06b2*/ 	.byte	0x15
	.zero		1


	//   ....[85]....
        /*06b4*/ 	.word	0x00005680
        /*06b8*/ 	.word	0x000000ff
        /*06bc*/ 	.word	0x00000048
        /*06c0*/ 	.short	0x010b
        /*06c2*/ 	.byte	0x15
	.zero		1


	//   ....[86]....
        /*06c4*/ 	.word	0x00005690
        /*06c8*/ 	.word	0x000000ff
        /*06cc*/ 	.word	0x00000000
        /*06d0*/ 	.short	0x0101
        /*06d2*/ 	.byte	0x07
	.zero		1


	//   ....[87]....
        /*06d4*/ 	.word	0x000056a0
        /*06d8*/ 	.word	0x000000ff
        /*06dc*/ 	.word	0x00000070
        /*06e0*/ 	.short	0x010a
        /*06e2*/ 	.byte	0x15
	.zero		1


	//   ....[88]....
        /*06e4*/ 	.word	0x00005860
        /*06e8*/ 	.word	0x000000ff
        /*06ec*/ 	.word	0x00000050
        /*06f0*/ 	.short	0x010b
        /*06f2*/ 	.byte	0x15
	.zero		1


	//   ....[89]....
        /*06f4*/ 	.word	0x00005870
        /*06f8*/ 	.word	0x000000ff
        /*06fc*/ 	.word	0x00000000
        /*0700*/ 	.short	0x0101
        /*0702*/ 	.byte	0x1d
	.zero		1


	//   ....[90]....
        /*0704*/ 	.word	0x00005880
        /*0708*/ 	.word	0x000000ff
        /*070c*/ 	.word	0x00000078
        /*0710*/ 	.short	0x010a
        /*0712*/ 	.byte	0x15
	.zero		1


	//   ....[91]....
        /*0714*/ 	.word	0x00005a50
        /*0718*/ 	.word	0x000000ff
        /*071c*/ 	.word	0x00000058
        /*0720*/ 	.short	0x010b
        /*0722*/ 	.byte	0x15
	.zero		1


	//   ....[92]....
        /*0724*/ 	.word	0x00005a70
        /*0728*/ 	.word	0x000000ff
        /*072c*/ 	.word	0x00000000
        /*0730*/ 	.short	0x0101
        /*0732*/ 	.byte	0x18
	.zero		1


	//   ....[93]....
        /*0734*/ 	.word	0x00005a80
        /*0738*/ 	.word	0x000000ff
        /*073c*/ 	.word	0x00000060
        /*0740*/ 	.short	0x010a
        /*0742*/ 	.byte	0x15
	.zero		1


	//   ....[94]....
        /*0744*/ 	.word	0x00005c50
        /*0748*/ 	.word	0x000000ff
        /*074c*/ 	.word	0x00000040
        /*0750*/ 	.short	0x010b
        /*0752*/ 	.byte	0x15
	.zero		1


	//   ....[95]....
        /*0754*/ 	.word	0x00005c60
        /*0758*/ 	.word	0x000000ff
        /*075c*/ 	.word	0x00000000
        /*0760*/ 	.short	0x0101
        /*0762*/ 	.byte	0x06
	.zero		1


	//   ....[96]....
        /*0764*/ 	.word	0x00005c70
        /*0768*/ 	.word	0x000000ff
        /*076c*/ 	.word	0x00000068
        /*0770*/ 	.short	0x010a
        /*0772*/ 	.byte	0x15
	.zero		1


	//   ....[97]....
        /*0774*/ 	.word	0x00005e40
        /*0778*/ 	.word	0x000000ff
        /*077c*/ 	.word	0x00000048
        /*0780*/ 	.short	0x010b
        /*0782*/ 	.byte	0x15
	.zero		1


	//   ....[98]....
        /*0784*/ 	.word	0x00005e50
        /*0788*/ 	.word	0x000000ff
        /*078c*/ 	.word	0x00000000
        /*0790*/ 	.short	0x0101
        /*0792*/ 	.byte	0x07
	.zero		1


	//   ....[99]....
        /*0794*/ 	.word	0x00005e60
        /*0798*/ 	.word	0x000000ff
        /*079c*/ 	.word	0x00000070
        /*07a0*/ 	.short	0x010a
        /*07a2*/ 	.byte	0x15
	.zero		1


	//   ....[100]....
        /*07a4*/ 	.word	0x00006040
        /*07a8*/ 	.word	0x000000ff
        /*07ac*/ 	.word	0x00000050
        /*07b0*/ 	.short	0x010b
        /*07b2*/ 	.byte	0x15
	.zero		1


	//   ....[101]....
        /*07b4*/ 	.word	0x00006050
        /*07b8*/ 	.word	0x000000ff
        /*07bc*/ 	.word	0x00000000
        /*07c0*/ 	.short	0x0101
        /*07c2*/ 	.byte	0x1d
	.zero		1


	//   ....[102]....
        /*07c4*/ 	.word	0x00006060
        /*07c8*/ 	.word	0x000000ff
        /*07cc*/ 	.word	0x00000078
        /*07d0*/ 	.short	0x010a
        /*07d2*/ 	.byte	0x15
	.zero		1


	//   ....[103]....
        /*07d4*/ 	.word	0x000062b0
        /*07d8*/ 	.word	0x000000ff
        /*07dc*/ 	.word	0x00000058
        /*07e0*/ 	.short	0x010b
        /*07e2*/ 	.byte	0x15
	.zero		1


	//   ....[104]....
        /*07e4*/ 	.word	0x000062c0
        /*07e8*/ 	.word	0x000000ff
        /*07ec*/ 	.word	0x00000000
        /*07f0*/ 	.short	0x0101
        /*07f2*/ 	.byte	0x18
	.zero		1


	//   ....[105]....
        /*07f4*/ 	.word	0x000062e0
        /*07f8*/ 	.word	0x000000ff
        /*07fc*/ 	.word	0x00000060
        /*0800*/ 	.short	0x010a
        /*0802*/ 	.byte	0x15
	.zero		1


	//   ....[106]....
        /*0804*/ 	.word	0x00006300
        /*0808*/ 	.word	0x000000ff
        /*080c*/ 	.word	0x00000068
        /*0810*/ 	.short	0x010a
        /*0812*/ 	.byte	0x15
	.zero		1


	//   ....[107]....
        /*0814*/ 	.word	0x00006320
        /*0818*/ 	.word	0x000000ff
        /*081c*/ 	.word	0x00000070
        /*0820*/ 	.short	0x010a
        /*0822*/ 	.byte	0x15
	.zero		1


	//   ....[108]....
        /*0824*/ 	.word	0x00006370
        /*0828*/ 	.word	0x00000002
        /*082c*/ 	.word	0x00000078
        /*0830*/ 	.short	0x010a
        /*0832*/ 	.byte	0xff
	.zero		1


	//   ....[109]....
        /*0834*/ 	.word	0x000066e0
        /*0838*/ 	.word	0x00000000
        /*083c*/ 	.word	0x00000090
        /*0840*/ 	.short	0x010a
        /*0842*/ 	.byte	0xff
	.zero		1


	//   ....[110]....
        /*0844*/ 	.word	0x000067b0
        /*0848*/ 	.word	0x00000000
        /*084c*/ 	.word	0x00000000
        /*0850*/ 	.short	0x0101
        /*0852*/ 	.byte	0xff
	.zero		1


	//   ....[111]....
        /*0854*/ 	.word	0x000073f0
        /*0858*/ 	.word	0x000000ff
        /*085c*/ 	.word	0x00000040
        /*0860*/ 	.short	0x010a
        /*0862*/ 	.byte	0x2b
	.zero		1


	//   ....[112]....
        /*0864*/ 	.word	0x00007420
        /*0868*/ 	.word	0x00000049
        /*086c*/ 	.word	0x000000b0
        /*0870*/ 	.short	0x010a
        /*0872*/ 	.byte	0xff
	.zero		1


	//   ....[113]....
        /*0874*/ 	.word	0x00007510
        /*0878*/ 	.word	0x000000ff
        /*087c*/ 	.word	0x00000040
        /*0880*/ 	.short	0x010a
        /*0882*/ 	.byte	0x2b
	.zero		1


	//   ....[114]....
        /*0884*/ 	.word	0x00007600
        /*0888*/ 	.word	0x00000049
        /*088c*/ 	.word	0x000000b0
        /*0890*/ 	.short	0x010a
        /*0892*/ 	.byte	0xff
	.zero		1


	//   ....[115]....
        /*0894*/ 	.word	0x00007e10
        /*0898*/ 	.word	0x00000000
        /*089c*/ 	.word	0x00000000
        /*08a0*/ 	.short	0x0101
        /*08a2*/ 	.byte	0xff
	.zero		1


	//   ....[116]....
        /*08a4*/ 	.word	0x00007e20
        /*08a8*/ 	.word	0x00000002
        /*08ac*/ 	.word	0x00000040
        /*08b0*/ 	.short	0x010a
        /*08b2*/ 	.byte	0xff
	.zero		1


	//   ....[117]....
        /*08b4*/ 	.word	0x00007f00
        /*08b8*/ 	.word	0x00000002
        /*08bc*/ 	.word	0x00000040
        /*08c0*/ 	.short	0x010a
        /*08c2*/ 	.byte	0xff
	.zero		1


	//   ....[118]....
        /*08c4*/ 	.word	0x000087b0
        /*08c8*/ 	.word	0x00000015
        /*08cc*/ 	.word	0x00000000
        /*08d0*/ 	.short	0x0101
        /*08d2*/ 	.byte	0xff
	.zero		1


	//   ....[119]....
        /*08d4*/ 	.word	0x000087d0
        /*08d8*/ 	.word	0x00000000
        /*08dc*/ 	.word	0x00000040
        /*08e0*/ 	.short	0x010a
        /*08e2*/ 	.byte	0xff
	.zero		1


	//   ....[120]....
        /*08e4*/ 	.word	0x000088a0
        /*08e8*/ 	.word	0x00000000
        /*08ec*/ 	.word	0x00000040
        /*08f0*/ 	.short	0x010a
        /*08f2*/ 	.byte	0xff
	.zero		1


	//   ....[121]....
        /*08f4*/ 	.word	0x00009160
        /*08f8*/ 	.word	0x00000015
        /*08fc*/ 	.word	0x00000000
        /*0900*/ 	.short	0x0101
        /*0902*/ 	.byte	0xff
	.zero		1


	//   ....[122]....
        /*0904*/ 	.word	0x00009180
        /*0908*/ 	.word	0x00000000
        /*090c*/ 	.word	0x00000040
        /*0910*/ 	.short	0x010a
        /*0912*/ 	.byte	0xff
	.zero		1


	//   ....[123]....
        /*0914*/ 	.word	0x00009250
        /*0918*/ 	.word	0x00000000
        /*091c*/ 	.word	0x00000040
        /*0920*/ 	.short	0x010a
        /*0922*/ 	.byte	0xff
	.zero		1


	//   ....[124]....
        /*0924*/ 	.word	0x00009b40
        /*0928*/ 	.word	0x00000015
        /*092c*/ 	.word	0x00000000
        /*0930*/ 	.short	0x0101
        /*0932*/ 	.byte	0xff
	.zero		1


	//   ....[125]....
        /*0934*/ 	.word	0x00009b60
        /*0938*/ 	.word	0x00000000
        /*093c*/ 	.word	0x00000040
        /*0940*/ 	.short	0x010a
        /*0942*/ 	.byte	0xff
	.zero		1


	//   ....[126]....
        /*0944*/ 	.word	0x00009c30
        /*0948*/ 	.word	0x00000000
        /*094c*/ 	.word	0x00000040
        /*0950*/ 	.short	0x010a
        /*0952*/ 	.byte	0xff
	.zero		1


	//   ....[127]....
        /*0954*/ 	.word	0x0000a550
        /*0958*/ 	.word	0x00000015
        /*095c*/ 	.word	0x00000000
        /*0960*/ 	.short	0x0101
        /*0962*/ 	.byte	0xff
	.zero		1


	//   ....[128]....
        /*0964*/ 	.word	0x0000a570
        /*0968*/ 	.word	0x00000000
        /*096c*/ 	.word	0x00000040
        /*0970*/ 	.short	0x010a
        /*0972*/ 	.byte	0xff
	.zero		1


	//   ....[129]....
        /*0974*/ 	.word	0x0000a640
        /*0978*/ 	.word	0x00000000
        /*097c*/ 	.word	0x00000040
        /*0980*/ 	.short	0x010a
        /*0982*/ 	.byte	0xff
	.zero		1


	//   ....[130]....
        /*0984*/ 	.word	0x0000af40
        /*0988*/ 	.word	0x00000015
        /*098c*/ 	.word	0x00000000
        /*0990*/ 	.short	0x0101
        /*0992*/ 	.byte	0xff
	.zero		1


	//   ....[131]....
        /*0994*/ 	.word	0x0000af60
        /*0998*/ 	.word	0x00000000
        /*099c*/ 	.word	0x00000040
        /*09a0*/ 	.short	0x010a
        /*09a2*/ 	.byte	0xff
	.zero		1


	//   ....[132]....
        /*09a4*/ 	.word	0x0000b030
        /*09a8*/ 	.word	0x00000000
        /*09ac*/ 	.word	0x00000040
        /*09b0*/ 	.short	0x010a
        /*09b2*/ 	.byte	0xff
	.zero		1


	//   ....[133]....
        /*09b4*/ 	.word	0x0000b930
        /*09b8*/ 	.word	0x00000015
        /*09bc*/ 	.word	0x00000000
        /*09c0*/ 	.short	0x0101
        /*09c2*/ 	.byte	0xff
	.zero		1


	//   ....[134]....
        /*09c4*/ 	.word	0x0000b950
        /*09c8*/ 	.word	0x00000000
        /*09cc*/ 	.word	0x00000040
        /*09d0*/ 	.short	0x010a
        /*09d2*/ 	.byte	0xff
	.zero		1


	//   ....[135]....
        /*09d4*/ 	.word	0x0000ba20
        /*09d8*/ 	.word	0x00000000
        /*09dc*/ 	.word	0x00000040
        /*09e0*/ 	.short	0x010a
        /*09e2*/ 	.byte	0xff
	.zero		1


	//   ....[136]....
        /*09e4*/ 	.word	0x0000bd30
        /*09e8*/ 	.word	0x00000049
        /*09ec*/ 	.word	0x00000000
        /*09f0*/ 	.short	0x0101
        /*09f2*/ 	.byte	0xff
	.zero		1


	//   ....[137]....
        /*09f4*/ 	.word	0x0000c320
        /*09f8*/ 	.word	0x00000000
        /*09fc*/ 	.word	0x00000000
        /*0a00*/ 	.short	0x0101
        /*0a02*/ 	.byte	0xff
	.zero		1


	//   ....[138]....
        /*0a04*/ 	.word	0x0000c5d0
        /*0a08*/ 	.word	0x000000ff
        /*0a0c*/ 	.word	0x00000000
        /*0a10*/ 	.short	0x0101
        /*0a12*/ 	.byte	0x04
	.zero		1


	//   ....[139]....
        /*0a14*/ 	.word	0x0000c5f0
        /*0a18*/ 	.word	0x00000000
        /*0a1c*/ 	.word	0x00000100
        /*0a20*/ 	.short	0x010a
        /*0a22*/ 	.byte	0xff
	.zero		1


	//   ....[140]....
        /*0a24*/ 	.word	0x0000c650
        /*0a28*/ 	.word	0x00000000
        /*0a2c*/ 	.word	0x00000020
        /*0a30*/ 	.short	0x010a
        /*0a32*/ 	.byte	0xff
	.zero		1


	//   ....[141]....
        /*0a34*/ 	.word	0x0000c6b0
        /*0a38*/ 	.word	0x00000000
        /*0a3c*/ 	.word	0x00000020
        /*0a40*/ 	.short	0x010a
        /*0a42*/ 	.byte	0xff
	.zero		1


	//   ....[142]....
        /*0a44*/ 	.word	0x0000c700
        /*0a48*/ 	.word	0x00000003
        /*0a4c*/ 	.word	0x00000090
        /*0a50*/ 	.short	0x010a
        /*0a52*/ 	.byte	0xff
	.zero		1


	//   ....[143]....
        /*0a54*/ 	.word	0x0000c760
        /*0a58*/ 	.word	0x00000000
        /*0a5c*/ 	.word	0x00000000
        /*0a60*/ 	.short	0x010a
        /*0a62*/ 	.byte	0xff
	.zero		1


	//   ....[144]....
        /*0a64*/ 	.word	0x0000c7c0
        /*0a68*/ 	.word	0x00000000
        /*0a6c*/ 	.word	0x00000000
        /*0a70*/ 	.short	0x010a
        /*0a72*/ 	.byte	0xff
	.zero		1


	//   ....[145]....
        /*0a74*/ 	.word	0x0000c820
        /*0a78*/ 	.word	0x00000000
        /*0a7c*/ 	.word	0x00000000
        /*0a80*/ 	.short	0x010a
        /*0a82*/ 	.byte	0xff
	.zero		1


	//   ....[146]....
        /*0a84*/ 	.word	0x0000c870
        /*0a88*/ 	.word	0x00000000
        /*0a8c*/ 	.word	0x000000f0
        /*0a90*/ 	.short	0x010a
        /*0a92*/ 	.byte	0xff
	.zero		1


	//   ....[147]....
        /*0a94*/ 	.word	0x0000c8d0
        /*0a98*/ 	.word	0x00000000
        /*0a9c*/ 	.word	0x000000a0
        /*0aa0*/ 	.short	0x010a
        /*0aa2*/ 	.byte	0xff
	.zero		1


	//   ....[148]....
        /*0aa4*/ 	.word	0x0000c920
        /*0aa8*/ 	.word	0x00000000
        /*0aac*/ 	.word	0x00000090
        /*0ab0*/ 	.short	0x010a
        /*0ab2*/ 	.byte	0xff
	.zero		1


	//   ....[149]....
        /*0ab4*/ 	.word	0x0000c980
        /*0ab8*/ 	.word	0x00000000
        /*0abc*/ 	.word	0x000000a0
        /*0ac0*/ 	.short	0x010a
        /*0ac2*/ 	.byte	0xff
	.zero		1


	//   ....[150]....
        /*0ac4*/ 	.word	0x0000c9e0
        /*0ac8*/ 	.word	0x00000005
        /*0acc*/ 	.word	0x00000008
        /*0ad0*/ 	.short	0x010a
        /*0ad2*/ 	.byte	0xff
	.zero		1


	//   ....[151]....
        /*0ad4*/ 	.word	0x0000cad0
        /*0ad8*/ 	.word	0x00000003
        /*0adc*/ 	.word	0x00000008
        /*0ae0*/ 	.short	0x010a
        /*0ae2*/ 	.byte	0xff
	.zero		1


	//   ....[152]....
        /*0ae4*/ 	.word	0x0000cb20
        /*0ae8*/ 	.word	0x00000000
        /*0aec*/ 	.word	0x00000090
        /*0af0*/ 	.short	0x010a
        /*0af2*/ 	.byte	0xff
	.zero		1


	//   ....[153]....
        /*0af4*/ 	.word	0x0000cb80
        /*0af8*/ 	.word	0x00000000
        /*0afc*/ 	.word	0x000000d0
        /*0b00*/ 	.short	0x010a
        /*0b02*/ 	.byte	0xff
	.zero		1


	//   ....[154]....
        /*0b04*/ 	.word	0x0000cbe0
        /*0b08*/ 	.word	0x00000000
        /*0b0c*/ 	.word	0x00000000
        /*0b10*/ 	.short	0x010a
        /*0b12*/ 	.byte	0xff
	.zero		1


	//   ....[155]....
        /*0b14*/ 	.word	0x0000cc40
        /*0b18*/ 	.word	0x00000000
        /*0b1c*/ 	.word	0x00000000
        /*0b20*/ 	.short	0x010a
        /*0b22*/ 	.byte	0xff
	.zero		1


	//   ....[156]....
        /*0b24*/ 	.word	0x0000cca0
        /*0b28*/ 	.word	0x00000000
        /*0b2c*/ 	.word	0x00000000
        /*0b30*/ 	.short	0x010a
        /*0b32*/ 	.byte	0xff
	.zero		1


	//   ....[157]....
        /*0b34*/ 	.word	0x0000cd00
        /*0b38*/ 	.word	0x00000000
        /*0b3c*/ 	.word	0x00000000
        /*0b40*/ 	.short	0x010a
        /*0b42*/ 	.byte	0xff
	.zero		1


	//   ....[158]....
        /*0b44*/ 	.word	0x0000cd60
        /*0b48*/ 	.word	0x00000000
        /*0b4c*/ 	.word	0x00000110
        /*0b50*/ 	.short	0x010a
        /*0b52*/ 	.byte	0xff
	.zero		1


	//   ....[159]....
        /*0b54*/ 	.word	0x0000cdb0
        /*0b58*/ 	.word	0x00000008
        /*0b5c*/ 	.word	0x00000090
        /*0b60*/ 	.short	0x010a
        /*0b62*/ 	.byte	0xff
	.zero		1


	//   ....[160]....
        /*0b64*/ 	.word	0x0000ce10
        /*0b68*/ 	.word	0x00000000
        /*0b6c*/ 	.word	0x00000088
        /*0b70*/ 	.short	0x010a
        /*0b72*/ 	.byte	0xff
	.zero		1


	//   ....[161]....
        /*0b74*/ 	.word	0x0000ce70
        /*0b78*/ 	.word	0x00000000
        /*0b7c*/ 	.word	0x00000060
        /*0b80*/ 	.short	0x010a
        /*0b82*/ 	.byte	0xff
	.zero		1


	//   ....[162]....
        /*0b84*/ 	.word	0x0000ced0
        /*0b88*/ 	.word	0x00000000
        /*0b8c*/ 	.word	0x00000068
        /*0b90*/ 	.short	0x010a
        /*0b92*/ 	.byte	0xff
	.zero		1


	//   ....[163]....
        /*0b94*/ 	.word	0x0000cf30
        /*0b98*/ 	.word	0x00000000
        /*0b9c*/ 	.word	0x00000070
        /*0ba0*/ 	.short	0x010a
        /*0ba2*/ 	.byte	0xff
	.zero		1


	//   ....[164]....
        /*0ba4*/ 	.word	0x0000cf90
        /*0ba8*/ 	.word	0x00000000
        /*0bac*/ 	.word	0x00000078
        /*0bb0*/ 	.short	0x010a
        /*0bb2*/ 	.byte	0xff
	.zero		1


	//   ....[165]....
        /*0bb4*/ 	.word	0x0000cff0
        /*0bb8*/ 	.word	0x00000000
        /*0bbc*/ 	.word	0x00000060
        /*0bc0*/ 	.short	0x010a
        /*0bc2*/ 	.byte	0xff
	.zero		1


	//   ....[166]....
        /*0bc4*/ 	.word	0x0000d050
        /*0bc8*/ 	.word	0x00000000
        /*0bcc*/ 	.word	0x00000068
        /*0bd0*/ 	.short	0x010a
        /*0bd2*/ 	.byte	0xff
	.zero		1


	//   ....[167]....
        /*0bd4*/ 	.word	0x0000d0b0
        /*0bd8*/ 	.word	0x00000000
        /*0bdc*/ 	.word	0x00000070
        /*0be0*/ 	.short	0x010a
        /*0be2*/ 	.byte	0xff
	.zero		1


	//   ....[168]....
        /*0be4*/ 	.word	0x0000d110
        /*0be8*/ 	.word	0x00000000
        /*0bec*/ 	.word	0x00000078
        /*0bf0*/ 	.short	0x010a
        /*0bf2*/ 	.byte	0xff
	.zero		1


	//   ....[169]....
        /*0bf4*/ 	.word	0x0000d170
        /*0bf8*/ 	.word	0x00000000
        /*0bfc*/ 	.word	0x00000060
        /*0c00*/ 	.short	0x010a
        /*0c02*/ 	.byte	0xff
	.zero		1


	//   ....[170]....
        /*0c04*/ 	.word	0x0000d1d0
        /*0c08*/ 	.word	0x00000000
        /*0c0c*/ 	.word	0x00000068
        /*0c10*/ 	.short	0x010a
        /*0c12*/ 	.byte	0xff
	.zero		1


	//   ....[171]....
        /*0c14*/ 	.word	0x0000d230
        /*0c18*/ 	.word	0x00000002
        /*0c1c*/ 	.word	0x00000070
        /*0c20*/ 	.short	0x010a
        /*0c22*/ 	.byte	0xff
	.zero		1


	//   ....[172]....
        /*0c24*/ 	.word	0x0000d280
        /*0c28*/ 	.word	0x00000000
        /*0c2c*/ 	.word	0x00000090
        /*0c30*/ 	.short	0x010a
        /*0c32*/ 	.byte	0xff
	.zero		1


	//   ....[173]....
        /*0c34*/ 	.word	0x0000d2e0
        /*0c38*/ 	.word	0x00000002
        /*0c3c*/ 	.word	0x00000040
        /*0c40*/ 	.short	0x010a
        /*0c42*/ 	.byte	0xff
	.zero		1


	//   ....[174]....
        /*0c44*/ 	.word	0x0000d330
        /*0c48*/ 	.word	0x00000049
        /*0c4c*/ 	.word	0x000000b0
        /*0c50*/ 	.short	0x010a
        /*0c52*/ 	.byte	0xff
	.zero		1


	//   ....[175]....
        /*0c54*/ 	.word	0x0000d380
        /*0c58*/ 	.word	0x00000002
        /*0c5c*/ 	.word	0x00000040
        /*0c60*/ 	.short	0x010a
        /*0c62*/ 	.byte	0xff
	.zero		1


	//   ....[176]....
        /*0c64*/ 	.word	0x0000d3d0
        /*0c68*/ 	.word	0x00000000
        /*0c6c*/ 	.word	0x00000040
        /*0c70*/ 	.short	0x010a
        /*0c72*/ 	.byte	0xff
	.zero		1


	//   ....[177]....
        /*0c74*/ 	.word	0x0000d420
        /*0c78*/ 	.word	0x00000000
        /*0c7c*/ 	.word	0x00000040
        /*0c80*/ 	.short	0x010a
        /*0c82*/ 	.byte	0xff
	.zero		1


	//   ....[178]....
        /*0c84*/ 	.word	0x0000d470
        /*0c88*/ 	.word	0x00000000
        /*0c8c*/ 	.word	0x00000040
        /*0c90*/ 	.short	0x010a
        /*0c92*/ 	.byte	0xff
	.zero		1


	//   ....[179]....
        /*0c94*/ 	.word	0x0000d4c0
        /*0c98*/ 	.word	0x00000000
        /*0c9c*/ 	.word	0x00000040
        /*0ca0*/ 	.short	0x010a
        /*0ca2*/ 	.byte	0xff
	.zero		1


	//   ....[180]....
        /*0ca4*/ 	.word	0x0000d510
        /*0ca8*/ 	.word	0x00000000
        /*0cac*/ 	.word	0x00000040
        /*0cb0*/ 	.short	0x010a
        /*0cb2*/ 	.byte	0xff
	.zero		1


	//   ....[181]....
        /*0cb4*/ 	.word	0x0000d560
        /*0cb8*/ 	.word	0x00000000
        /*0cbc*/ 	.word	0x00000040
        /*0cc0*/ 	.short	0x010a
        /*0cc2*/ 	.byte	0xff
	.zero		1


	//----- nvinfo : EIATTR_NUM_MBARRIERS
	.align		4
.L_47:
        /*0cc4*/ 	.byte	0x03, 0x38
        /*0cc6*/ 	.short	0x0023


	//----- nvinfo : EIATTR_EXIT_INSTR_OFFSETS
	.align		4
        /*0cc8*/ 	.byte	0x04, 0x1c
        /*0cca*/ 	.short	(.L_49 - .L_48)


	//   ....[0]....
.L_48:
        /*0ccc*/ 	.word	0x00002da0


	//   ....[1]....
        /*0cd0*/ 	.word	0x00003290


	//   ....[2]....
        /*0cd4*/ 	.word	0x000032f0


	//   ....[3]....
        /*0cd8*/ 	.word	0x00004830


	//   ....[4]....
        /*0cdc*/ 	.word	0x000063a0


	//   ....[5]....
        /*0ce0*/ 	.word	0x000063e0


	//   ....[6]....
        /*0ce4*/ 	.word	0x0000c4c0


	//   ....[7]....
        /*0ce8*/ 	.word	0x0000c540


	//   ....[8]....
        /*0cec*/ 	.word	0x0000c570


	//   ....[9]....
        /*0cf0*/ 	.word	0x0000c5e0


	//----- nvinfo : EIATTR_MAX_THREADS
	.align		4
.L_49:
        /*0cf4*/ 	.byte	0x04, 0x05
        /*0cf6*/ 	.short	(.L_51 - .L_50)
.L_50:
        /*0cf8*/ 	.word	0x00000100
        /*0cfc*/ 	.word	0x00000001
        /*0d00*/ 	.word	0x00000001


	//----- nvinfo : EIATTR_CRS_STACK_SIZE
	.align		4
.L_51:
        /*0d04*/ 	.byte	0x04, 0x1e
        /*0d06*/ 	.short	(.L_53 - .L_52)
.L_52:
        /*0d08*/ 	.word	0x00000000


	//----- nvinfo : EIATTR_CBANK_PARAM_SIZE
	.align		4
.L_53:
        /*0d0c*/ 	.byte	0x03, 0x19
        /*0d0e*/ 	.short	0x0800


	//----- nvinfo : EIATTR_PARAM_CBANK
	.align		4
        /*0d10*/ 	.byte	0x04, 0x0a
        /*0d12*/ 	.short	(.L_55 - .L_54)
	.align		4
.L_54:
        /*0d14*/ 	.word	index@(.nv.constant0._ZN7cutlass13device_kernelINS_4gemm6kernel13GemmUniversalIN4cute5tupleIJiiiiEEENS1_10collective13CollectiveMmaINS1_35MainloopSm100TmaUmmaWarpSpecializedILi4ELi2ELi4ENS5_IJNS4_1CILi8EEENSA_ILi1EEESC_EEEEENS5_IJNSA_ILi128EEENSA_ILi256EEENSA_ILi64EEEEEENS_10tfloat32_tENS5_IJlSC_lEEESJ_SK_NS4_8TiledMMAINS4_8MMA_AtomIJNS4_23SM100_MMA_TF32_2x1SM_SSISJ_SJ_fLi128ELi256ELNS4_4UMMA5MajorE0ELSP_0ELNSO_7ScaleInE0ELSQ_0EEEEEENS4_6LayoutINS5_IJSC_SC_SC_EEENS5_IJNSA_ILi0EEESV_SV_EEEEENS5_IJNS4_10UnderscoreESY_SY_EEEEENS4_18SM100_TMA_2SM_LOADENS4_14ComposedLayoutINS4_7SwizzleILi3ELi4ELi3EEENS4_18smem_ptr_flag_bitsILi32EEENST_INS5_IJSB_NSA_ILi32EEEEEENS5_IJS17_SC_EEEEEEEvNS4_8identityENS4_28SM100_TMA_2SM_LOAD_MULTICASTES1B_vS1C_EENS_8epilogue10collective18CollectiveEpilogueINS1F_23Sm100TmaWarpSpecializedILi4ELi2ELi16ELb1ELb0EEEJNS5_IJSH_SG_SH_EEENS5_IJNST_ISH_SC_EENST_INS5_IJNSA_ILi16EEENSA_ILi2EEEEEENS5_IJSC_SF_EEEEEEEESJ_SK_SJ_SK_NS1F_6fusion15FusionCallbacksIS1J_NS1S_17LinearCombinationISJ_fSJ_fLNS_15FloatRoundStyleE2EEES1K_S1R_JEEENS4_5SM1004TMEM4LOAD26SM100_TMEM_LOAD_32dp32b16xENS4_13SM90_TMA_LOADENS12_INS13_ILi2ELi4ELi3EEES16_NST_INS5_IJSB_S1M_EEENS5_IJS1M_SC_EEEEEEENS4_39AutoVectorizingCopyWithAssumedAlignmentILi128EEENS4_14SM90_TMA_STOREES27_S29_S29_EEEvvEEEEvNT_6ParamsE)
        /*0d18*/ 	.short	0x0380
        /*0d1a*/ 	.short	0x0800


	//----- nvinfo : EIATTR_SW_WAR
	.align		4
.L_55:
        /*0d1c*/ 	.byte	0x04, 0x36
        /*0d1e*/ 	.short	(.L_57 - .L_56)
.L_56:
        /*0d20*/ 	.word	0x00000008
.L_57:


//--------------------- .nv.callgraph             --------------------------
	.section	.nv.callgraph,"",@"SHT_CUDA_CALLGRAPH"
	.align	4
	.sectionentsize	8
	.align		4
        /*0000*/ 	.word	0x00000000
	.align		4
        /*0004*/ 	.word	0xffffffff
	.align		4
        /*0008*/ 	.word	index@(_ZN7cutlass13device_kernelINS_4gemm6kernel13GemmUniversalIN4cute5tupleIJiiiiEEENS1_10collective13CollectiveMmaINS1_35MainloopSm100TmaUmmaWarpSpecializedILi4ELi2ELi4ENS5_IJNS4_1CILi8EEENSA_ILi1EEESC_EEEEENS5_IJNSA_ILi128EEENSA_ILi256EEENSA_ILi64EEEEEENS_10tfloat32_tENS5_IJlSC_lEEESJ_SK_NS4_8TiledMMAINS4_8MMA_AtomIJNS4_23SM100_MMA_TF32_2x1SM_SSISJ_SJ_fLi128ELi256ELNS4_4UMMA5MajorE0ELSP_0ELNSO_7ScaleInE0ELSQ_0EEEEEENS4_6LayoutINS5_IJSC_SC_SC_EEENS5_IJNSA_ILi0EEESV_SV_EEEEENS5_IJNS4_10UnderscoreESY_SY_EEEEENS4_18SM100_TMA_2SM_LOADENS4_14ComposedLayoutINS4_7SwizzleILi3ELi4ELi3EEENS4_18smem_ptr_flag_bitsILi32EEENST_INS5_IJSB_NSA_ILi32EEEEEENS5_IJS17_SC_EEEEEEEvNS4_8identityENS4_28SM100_TMA_2SM_LOAD_MULTICASTES1B_vS1C_EENS_8epilogue10collective18CollectiveEpilogueINS1F_23Sm100TmaWarpSpecializedILi4ELi2ELi16ELb1ELb0EEEJNS5_IJSH_SG_SH_EEENS5_IJNST_ISH_SC_EENST_INS5_IJNSA_ILi16EEENSA_ILi2EEEEEENS5_IJSC_SF_EEEEEEEESJ_SK_SJ_SK_NS1F_6fusion15FusionCallbacksIS1J_NS1S_17LinearCombinationISJ_fSJ_fLNS_15FloatRoundStyleE2EEES1K_S1R_JEEENS4_5SM1004TMEM4LOAD26SM100_TMEM_LOAD_32dp32b16xENS4_13SM90_TMA_LOADENS12_INS13_ILi2ELi4ELi3EEES16_NST_INS5_IJSB_S1M_EEENS5_IJS1M_SC_EEEEEEENS4_39AutoVectorizingCopyWithAssumedAlignmentILi128EEENS4_14SM90_TMA_STOREES27_S29_S29_EEEvvEEEEvNT_6ParamsE)
	.align		4
        /*000c*/ 	.word	index@(__assertfail)
	.align		4
        /*0010*/ 	.word	0x00000000
	.align		4
        /*0014*/ 	.word	0xfffffffe
	.align		4
        /*0018*/ 	.word	0x00000000
	.align		4
        /*001c*/ 	.word	0xfffffffd
	.align		4
        /*0020*/ 	.word	0x00000000
	.align		4
        /*0024*/ 	.word	0xfffffffc


//--------------------- .nv.constant4             --------------------------
	.section	.nv.constant4,"a",@progbits
	.align	8
	.align		8
.nv.constant4:
        /*0000*/ 	.dword	__assertfail
	.align		8
        /*0008*/ 	.dword	__unnamed_1
	.align		8
        /*0010*/ 	.dword	__unnamed_2
	.align		8
        /*0018*/ 	.dword	_ZN40_INTERNAL_738e272d_4_k_cu_176143ec_376924cuda3std3__45__cpo5beginE
	.align		8
        /*0020*/ 	.dword	_ZN40_INTERNAL_738e272d_4_k_cu_176143ec_376924cuda3std3__45__cpo3endE
	.align		8
        /*0028*/ 	.dword	_ZN40_INTERNAL_738e272d_4_k_cu_176143ec_376924cuda3std3__45__cpo6cbeginE
	.align		8
        /*0030*/ 	.dword	_ZN40_INTERNAL_738e272d_4_k_cu_176143ec_376924cuda3std3__45__cpo4cendE
	.align		8
        /*0038*/ 	.dword	_ZN40_INTERNAL_738e272d_4_k_cu_176143ec_376924cuda3std3__442_GLOBAL__N__738e272d_4_k_cu_176143ec_376926ignoreE
	.align		8
        /*0040*/ 	.dword	_ZN40_INTERNAL_738e272d_4_k_cu_176143ec_376924cuda3std3__419piecewise_constructE
	.align		8
        /*0048*/ 	.dword	_ZN40_INTERNAL_738e272d_4_k_cu_176143ec_376924cuda3std3__48in_placeE
	.align		8
        /*0050*/ 	.dword	_ZN40_INTERNAL_738e272d_4_k_cu_176143ec_376924cuda3std6ranges3__45__cpo4swapE
	.align		8
        /*0058*/ 	.dword	_ZN40_INTERNAL_738e272d_4_k_cu_176143ec_376924cuda3std6ranges3__45__cpo9iter_moveE
	.align		8
        /*0060*/ 	.dword	_ZN40_INTERNAL_738e272d_4_k_cu_176143ec_376924cute7productE
	.align		8
        /*0068*/ 	.dword	_ZN40_INTERNAL_738e272d_4_k_cu_176143ec_376924cute1_E
	.align		8
        /*0070*/ 	.dword	$str$25
	.align		8
        /*0078*/ 	.dword	$str$26
	.align		8
        /*0080*/ 	.dword	$str$27
	.align		8
        /*0088*/ 	.dword	$str$28


//--------------------- .text._ZN7cutlass13device_kernelINS_4gemm6kernel13GemmUniversalIN4cute5tupleIJiiiiEEENS1_10collective13CollectiveMmaINS1_35MainloopSm100TmaUmmaWarpSpecializedILi4ELi2ELi4ENS5_IJNS4_1CILi8EEENSA_ILi1EEESC_EEEEENS5_IJNSA_ILi128EEENSA_ILi256EEENSA_ILi64EEEEEENS_10tfloat32_tENS5_IJlSC_lEEESJ_SK_NS4_8TiledMMAINS4_8MMA_AtomIJNS4_23SM100_MMA_TF32_2x1SM_SSISJ_SJ_fLi128ELi256ELNS4_4UMMA5MajorE0ELSP_0ELNSO_7ScaleInE0ELSQ_0EEEEEENS4_6LayoutINS5_IJSC_SC_SC_EEENS5_IJNSA_ILi0EEESV_SV_EEEEENS5_IJNS4_10UnderscoreESY_SY_EEEEENS4_18SM100_TMA_2SM_LOADENS4_14ComposedLayoutINS4_7SwizzleILi3ELi4ELi3EEENS4_18smem_ptr_flag_bitsILi32EEENST_INS5_IJSB_NSA_ILi32EEEEEENS5_IJS17_SC_EEEEEEEvNS4_8identityENS4_28SM100_TMA_2SM_LOAD_MULTICASTES1B_vS1C_EENS_8epilogue10collective18CollectiveEpilogueINS1F_23Sm100TmaWarpSpecializedILi4ELi2ELi16ELb1ELb0EEEJNS5_IJSH_SG_SH_EEENS5_IJNST_ISH_SC_EENST_INS5_IJNSA_ILi16EEENSA_ILi2EEEEEENS5_IJSC_SF_EEEEEEEESJ_SK_SJ_SK_NS1F_6fusion15FusionCallbacksIS1J_NS1S_17LinearCombinationISJ_fSJ_fLNS_15FloatRoundStyleE2EEES1K_S1R_JEEENS4_5SM1004TMEM4LOAD26SM100_TMEM_LOAD_32dp32b16xENS4_13SM90_TMA_LOADENS12_INS13_ILi2ELi4ELi3EEES16_NST_INS5_IJSB_S1M_EEENS5_IJS1M_SC_EEEEEEENS4_39AutoVectorizingCopyWithAssumedAlignmentILi128EEENS4_14SM90_TMA_STOREES27_S29_S29_EEEvvEEEEvNT_6ParamsE --------------------------
	.section	.text._ZN7cutlass13device_kernelINS_4gemm6kernel13GemmUniversalIN4cute5tupleIJiiiiEEENS1_10collective13CollectiveMmaINS1_35MainloopSm100TmaUmmaWarpSpecializedILi4ELi2ELi4ENS5_IJNS4_1CILi8EEENSA_ILi1EEESC_EEEEENS5_IJNSA_ILi128EEENSA_ILi256EEENSA_ILi64EEEEEENS_10tfloat32_tENS5_IJlSC_lEEESJ_SK_NS4_8TiledMMAINS4_8MMA_AtomIJNS4_23SM100_MMA_TF32_2x1SM_SSISJ_SJ_fLi128ELi256ELNS4_4UMMA5MajorE0ELSP_0ELNSO_7ScaleInE0ELSQ_0EEEEEENS4_6LayoutINS5_IJSC_SC_SC_EEENS5_IJNSA_ILi0EEESV_SV_EEEEENS5_IJNS4_10UnderscoreESY_SY_EEEEENS4_18SM100_TMA_2SM_LOADENS4_14ComposedLayoutINS4_7SwizzleILi3ELi4ELi3EEENS4_18smem_ptr_flag_bitsILi32EEENST_INS5_IJSB_NSA_ILi32EEEEEENS5_IJS17_SC_EEEEEEEvNS4_8identityENS4_28SM100_TMA_2SM_LOAD_MULTICASTES1B_vS1C_EENS_8epilogue10collective18CollectiveEpilogueINS1F_23Sm100TmaWarpSpecializedILi4ELi2ELi16ELb1ELb0EEEJNS5_IJSH_SG_SH_EEENS5_IJNST_ISH_SC_EENST_INS5_IJNSA_ILi16EEENSA_ILi2EEEEEENS5_IJSC_SF_EEEEEEEESJ_SK_SJ_SK_NS1F_6fusion15FusionCallbacksIS1J_NS1S_17LinearCombinationISJ_fSJ_fLNS_15FloatRoundStyleE2EEES1K_S1R_JEEENS4_5SM1004TMEM4LOAD26SM100_TMEM_LOAD_32dp32b16xENS4_13SM90_TMA_LOADENS12_INS13_ILi2ELi4ELi3EEES16_NST_INS5_IJSB_S1M_EEENS5_IJS1M_SC_EEEEEEENS4_39AutoVectorizingCopyWithAssumedAlignmentILi128EEENS4_14SM90_TMA_STOREES27_S29_S29_EEEvvEEEEvNT_6ParamsE,"ax",@progbits
	.align	128
.text._ZN7cutlass13device_kernelINS_4gemm6kernel13GemmUniversalIN4cute5tupleIJiiiiEEENS1_10collective13CollectiveMmaINS1_35MainloopSm100TmaUmmaWarpSpecializedILi4ELi2ELi4ENS5_IJNS4_1CILi8EEENSA_ILi1EEESC_EEEEENS5_IJNSA_ILi128EEENSA_ILi256EEENSA_ILi64EEEEEENS_10tfloat32_tENS5_IJlSC_lEEESJ_SK_NS4_8TiledMMAINS4_8MMA_AtomIJNS4_23SM100_MMA_TF32_2x1SM_SSISJ_SJ_fLi128ELi256ELNS4_4UMMA5MajorE0ELSP_0ELNSO_7ScaleInE0ELSQ_0EEEEEENS4_6LayoutINS5_IJSC_SC_SC_EEENS5_IJNSA_ILi0EEESV_SV_EEEEENS5_IJNS4_10UnderscoreESY_SY_EEEEENS4_18SM100_TMA_2SM_LOADENS4_14ComposedLayoutINS4_7SwizzleILi3ELi4ELi3EEENS4_18smem_ptr_flag_bitsILi32EEENST_INS5_IJSB_NSA_ILi32EEEEEENS5_IJS17_SC_EEEEEEEvNS4_8identityENS4_28SM100_TMA_2SM_LOAD_MULTICASTES1B_vS1C_EENS_8epilogue10collective18CollectiveEpilogueINS1F_23Sm100TmaWarpSpecializedILi4ELi2ELi16ELb1ELb0EEEJNS5_IJSH_SG_SH_EEENS5_IJNST_ISH_SC_EENST_INS5_IJNSA_ILi16EEENSA_ILi2EEEEEENS5_IJSC_SF_EEEEEEEESJ_SK_SJ_SK_NS1F_6fusion15FusionCallbacksIS1J_NS1S_17LinearCombinationISJ_fSJ_fLNS_15FloatRoundStyleE2EEES1K_S1R_JEEENS4_5SM1004TMEM4LOAD26SM100_TMEM_LOAD_32dp32b16xENS4_13SM90_TMA_LOADENS12_INS13_ILi2ELi4ELi3EEES16_NST_INS5_IJSB_S1M_EEENS5_IJS1M_SC_EEEEEEENS4_39AutoVectorizingCopyWithAssumedAlignmentILi128EEENS4_14SM90_TMA_STOREES27_S29_S29_EEEvvEEEEvNT_6ParamsE:
        .type           _ZN7cutlass13device_kernelINS_4gemm6kernel13GemmUniversalIN4cute5tupleIJiiiiEEENS1_10collective13CollectiveMmaINS1_35MainloopSm100TmaUmmaWarpSpecializedILi4ELi2ELi4ENS5_IJNS4_1CILi8EEENSA_ILi1EEESC_EEEEENS5_IJNSA_ILi128EEENSA_ILi256EEENSA_ILi64EEEEEENS_10tfloat32_tENS5_IJlSC_lEEESJ_SK_NS4_8TiledMMAINS4_8MMA_AtomIJNS4_23SM100_MMA_TF32_2x1SM_SSISJ_SJ_fLi128ELi256ELNS4_4UMMA5MajorE0ELSP_0ELNSO_7ScaleInE0ELSQ_0EEEEEENS4_6LayoutINS5_IJSC_SC_SC_EEENS5_IJNSA_ILi0EEESV_SV_EEEEENS5_IJNS4_10UnderscoreESY_SY_EEEEENS4_18SM100_TMA_2SM_LOADENS4_14ComposedLayoutINS4_7SwizzleILi3ELi4ELi3EEENS4_18smem_ptr_flag_bitsILi32EEENST_INS5_IJSB_NSA_ILi32EEEEEENS5_IJS17_SC_EEEEEEEvNS4_8identityENS4_28SM100_TMA_2SM_LOAD_MULTICASTES1B_vS1C_EENS_8epilogue10collective18CollectiveEpilogueINS1F_23Sm100TmaWarpSpecializedILi4ELi2ELi16ELb1ELb0EEEJNS5_IJSH_SG_SH_EEENS5_IJNST_ISH_SC_EENST_INS5_IJNSA_ILi16EEENSA_ILi2EEEEEENS5_IJSC_SF_EEEEEEEESJ_SK_SJ_SK_NS1F_6fusion15FusionCallbacksIS1J_NS1S_17LinearCombinationISJ_fSJ_fLNS_15FloatRoundStyleE2EEES1K_S1R_JEEENS4_5SM1004TMEM4LOAD26SM100_TMEM_LOAD_32dp32b16xENS4_13SM90_TMA_LOADENS12_INS13_ILi2ELi4ELi3EEES16_NST_INS5_IJSB_S1M_EEENS5_IJS1M_SC_EEEEEEENS4_39AutoVectorizingCopyWithAssumedAlignmentILi128EEENS4_14SM90_TMA_STOREES27_S29_S29_EEEvvEEEEvNT_6ParamsE,@function
        .size           _ZN7cutlass13device_kernelINS_4gemm6kernel13GemmUniversalIN4cute5tupleIJiiiiEEENS1_10collective13CollectiveMmaINS1_35MainloopSm100TmaUmmaWarpSpecializedILi4ELi2ELi4ENS5_IJNS4_1CILi8EEENSA_ILi1EEESC_EEEEENS5_IJNSA_ILi128EEENSA_ILi256EEENSA_ILi64EEEEEENS_10tfloat32_tENS5_IJlSC_lEEESJ_SK_NS4_8TiledMMAINS4_8MMA_AtomIJNS4_23SM100_MMA_TF32_2x1SM_SSISJ_SJ_fLi128ELi256ELNS4_4UMMA5MajorE0ELSP_0ELNSO_7ScaleInE0ELSQ_0EEEEEENS4_6LayoutINS5_IJSC_SC_SC_EEENS5_IJNSA_ILi0EEESV_SV_EEEEENS5_IJNS4_10UnderscoreESY_SY_EEEEENS4_18SM100_TMA_2SM_LOADENS4_14ComposedLayoutINS4_7SwizzleILi3ELi4ELi3EEENS4_18smem_ptr_flag_bitsILi32EEENST_INS5_IJSB_NSA_ILi32EEEEEENS5_IJS17_SC_EEEEEEEvNS4_8identityENS4_28SM100_TMA_2SM_LOAD_MULTICASTES1B_vS1C_EENS_8epilogue10collective18CollectiveEpilogueINS1F_23Sm100TmaWarpSpecializedILi4ELi2ELi16ELb1ELb0EEEJNS5_IJSH_SG_SH_EEENS5_IJNST_ISH_SC_EENST_INS5_IJNSA_ILi16EEENSA_ILi2EEEEEENS5_IJSC_SF_EEEEEEEESJ_SK_SJ_SK_NS1F_6fusion15FusionCallbacksIS1J_NS1S_17LinearCombinationISJ_fSJ_fLNS_15FloatRoundStyleE2EEES1K_S1R_JEEENS4_5SM1004TMEM4LOAD26SM100_TMEM_LOAD_32dp32b16xENS4_13SM90_TMA_LOADENS12_INS13_ILi2ELi4ELi3EEES16_NST_INS5_IJSB_S1M_EEENS5_IJS1M_SC_EEEEEEENS4_39AutoVectorizingCopyWithAssumedAlignmentILi128EEENS4_14SM90_TMA_STOREES27_S29_S29_EEEvvEEEEvNT_6ParamsE,(.L_x_243 - _ZN7cutlass13device_kernelINS_4gemm6kernel13GemmUniversalIN4cute5tupleIJiiiiEEENS1_10collective13CollectiveMmaINS1_35MainloopSm100TmaUmmaWarpSpecializedILi4ELi2ELi4ENS5_IJNS4_1CILi8EEENSA_ILi1EEESC_EEEEENS5_IJNSA_ILi128EEENSA_ILi256EEENSA_ILi64EEEEEENS_10tfloat32_tENS5_IJlSC_lEEESJ_SK_NS4_8TiledMMAINS4_8MMA_AtomIJNS4_23SM100_MMA_TF32_2x1SM_SSISJ_SJ_fLi128ELi256ELNS4_4UMMA5MajorE0ELSP_0ELNSO_7ScaleInE0ELSQ_0EEEEEENS4_6LayoutINS5_IJSC_SC_SC_EEENS5_IJNSA_ILi0EEESV_SV_EEEEENS5_IJNS4_10UnderscoreESY_SY_EEEEENS4_18SM100_TMA_2SM_LOADENS4_14ComposedLayoutINS4_7SwizzleILi3ELi4ELi3EEENS4_18smem_ptr_flag_bitsILi32EEENST_INS5_IJSB_NSA_ILi32EEEEEENS5_IJS17_SC_EEEEEEEvNS4_8identityENS4_28SM100_TMA_2SM_LOAD_MULTICASTES1B_vS1C_EENS_8epilogue10collective18CollectiveEpilogueINS1F_23Sm100TmaWarpSpecializedILi4ELi2ELi16ELb1ELb0EEEJNS5_IJSH_SG_SH_EEENS5_IJNST_ISH_SC_EENST_INS5_IJNSA_ILi16EEENSA_ILi2EEEEEENS5_IJSC_SF_EEEEEEEESJ_SK_SJ_SK_NS1F_6fusion15FusionCallbacksIS1J_NS1S_17LinearCombinationISJ_fSJ_fLNS_15FloatRoundStyleE2EEES1K_S1R_JEEENS4_5SM1004TMEM4LOAD26SM100_TMEM_LOAD_32dp32b16xENS4_13SM90_TMA_LOADENS12_INS13_ILi2ELi4ELi3EEES16_NST_INS5_IJSB_S1M_EEENS5_IJS1M_SC_EEEEEEENS4_39AutoVectorizingCopyWithAssumedAlignmentILi128EEENS4_14SM90_TMA_STOREES27_S29_S29_EEEvvEEEEvNT_6ParamsE)
        .other          _ZN7cutlass13device_kernelINS_4gemm6kernel13GemmUniversalIN4cute5tupleIJiiiiEEENS1_10collective13CollectiveMmaINS1_35MainloopSm100TmaUmmaWarpSpecializedILi4ELi2ELi4ENS5_IJNS4_1CILi8EEENSA_ILi1EEESC_EEEEENS5_IJNSA_ILi128EEENSA_ILi256EEENSA_ILi64EEEEEENS_10tfloat32_tENS5_IJlSC_lEEESJ_SK_NS4_8TiledMMAINS4_8MMA_AtomIJNS4_23SM100_MMA_TF32_2x1SM_SSISJ_SJ_fLi128ELi256ELNS4_4UMMA5MajorE0ELSP_0ELNSO_7ScaleInE0ELSQ_0EEEEEENS4_6LayoutINS5_IJSC_SC_SC_EEENS5_IJNSA_ILi0EEESV_SV_EEEEENS5_IJNS4_10UnderscoreESY_SY_EEEEENS4_18SM100_TMA_2SM_LOADENS4_14ComposedLayoutINS4_7SwizzleILi3ELi4ELi3EEENS4_18smem_ptr_flag_bitsILi32EEENST_INS5_IJSB_NSA_ILi32EEEEEENS5_IJS17_SC_EEEEEEEvNS4_8identityENS4_28SM100_TMA_2SM_LOAD_MULTICASTES1B_vS1C_EENS_8epilogue10collective18CollectiveEpilogueINS1F_23Sm100TmaWarpSpecializedILi4ELi2ELi16ELb1ELb0EEEJNS5_IJSH_SG_SH_EEENS5_IJNST_ISH_SC_EENST_INS5_IJNSA_ILi16EEENSA_ILi2EEEEEENS5_IJSC_SF_EEEEEEEESJ_SK_SJ_SK_NS1F_6fusion15FusionCallbacksIS1J_NS1S_17LinearCombinationISJ_fSJ_fLNS_15FloatRoundStyleE2EEES1K_S1R_JEEENS4_5SM1004TMEM4LOAD26SM100_TMEM_LOAD_32dp32b16xENS4_13SM90_TMA_LOADENS12_INS13_ILi2ELi4ELi3EEES16_NST_INS5_IJSB_S1M_EEENS5_IJS1M_SC_EEEEEEENS4_39AutoVectorizingCopyWithAssumedAlignmentILi128EEENS4_14SM90_TMA_STOREES27_S29_S29_EEEvvEEEEvNT_6ParamsE,@"STO_CUDA_ENTRY STV_DEFAULT"
_ZN7cutlass13device_kernelINS_4gemm6kernel13GemmUniversalIN4cute5tupleIJiiiiEEENS1_10collective13CollectiveMmaINS1_35MainloopSm100TmaUmmaWarpSpecializedILi4ELi2ELi4ENS5_IJNS4_1CILi8EEENSA_ILi1EEESC_EEEEENS5_IJNSA_ILi128EEENSA_ILi256EEENSA_ILi64EEEEEENS_10tfloat32_tENS5_IJlSC_lEEESJ_SK_NS4_8TiledMMAINS4_8MMA_AtomIJNS4_23SM100_MMA_TF32_2x1SM_SSISJ_SJ_fLi128ELi256ELNS4_4UMMA5MajorE0ELSP_0ELNSO_7ScaleInE0ELSQ_0EEEEEENS4_6LayoutINS5_IJSC_SC_SC_EEENS5_IJNSA_ILi0EEESV_SV_EEEEENS5_IJNS4_10UnderscoreESY_SY_EEEEENS4_18SM100_TMA_2SM_LOADENS4_14ComposedLayoutINS4_7SwizzleILi3ELi4ELi3EEENS4_18smem_ptr_flag_bitsILi32EEENST_INS5_IJSB_NSA_ILi32EEEEEENS5_IJS17_SC_EEEEEEEvNS4_8identityENS4_28SM100_TMA_2SM_LOAD_MULTICASTES1B_vS1C_EENS_8epilogue10collective18CollectiveEpilogueINS1F_23Sm100TmaWarpSpecializedILi4ELi2ELi16ELb1ELb0EEEJNS5_IJSH_SG_SH_EEENS5_IJNST_ISH_SC_EENST_INS5_IJNSA_ILi16EEENSA_ILi2EEEEEENS5_IJSC_SF_EEEEEEEESJ_SK_SJ_SK_NS1F_6fusion15FusionCallbacksIS1J_NS1S_17LinearCombinationISJ_fSJ_fLNS_15FloatRoundStyleE2EEES1K_S1R_JEEENS4_5SM1004TMEM4LOAD26SM100_TMEM_LOAD_32dp32b16xENS4_13SM90_TMA_LOADENS12_INS13_ILi2ELi4ELi3EEES16_NST_INS5_IJSB_S1M_EEENS5_IJS1M_SC_EEEEEEENS4_39AutoVectorizingCopyWithAssumedAlignmentILi128EEENS4_14SM90_TMA_STOREES27_S29_S29_EEEvvEEEEvNT_6ParamsE:
[----:B------:R-:W1:Y:S01]  /*0000*/  LDC R1, c[0x0][0x37c] ;  /* 0x0000df00ff017b82 */ /* 0x000e620000000800 */
[----:B------:R-:W2:Y:S01]  /*0010*/  S2R R66, SR_TID.X ;  /* 0x0000000000427919 */ /* 0x000ea20000002100 */
[----:B------:R-:W3:Y:S06]  /*0020*/  LDCU.64 UR8, c[0x0][0x890] ;  /* 0x00011200ff0877ac */ /* 0x000eec0008000a00 */
[----:B------:R-:W4:Y:S01]  /*0030*/  S2UR UR53, SR_CgaCtaId ;  /* 0x00000000003579c3 */ /* 0x000f220000008800 */
[----:B------:R-:W-:Y:S02]  /*0040*/  PRMT R52, RZ, 0x7610, R52 ;  /* 0x00007610ff347816 */ /* 0x000fe40000000034 */
[----:B------:R-:W-:Y:S01]  /*0050*/  ELECT P1, URZ, PT ;  /* 0x0000000000ff782f */ /* 0x000fe20003820000 */
[----:B---3--:R-:W-:-:S04]  /*0060*/  UISETP.NE.U32.AND UP0, UPT, UR8, URZ, UPT ;  /* 0x000000ff0800728c */ /* 0x008fc8000bf05070 */
[----:B------:R-:W-:Y:S02]  /*0070*/  UISETP.NE.AND.EX UP0, UPT, UR9, URZ, UPT, UP0 ;  /* 0x000000ff0900728c */ /* 0x000fe4000bf05300 */
[----:B----4-:R-:W-:Y:S02]  /*0080*/  ULOP3.LUT UR68, UR53, 0x1, URZ, 0xc0, !UPT ;  /* 0x0000000135447892 */ /* 0x010fe4000f8ec0ff */
[----:B------:R-:W-:Y:S01]  /*0090*/  ULOP3.LUT UR69, UR53, 0x1, URZ, 0x3c, !UPT ;  /* 0x0000000135457892 */ /* 0x000fe2000f8e3cff */
[----:B--2---:R-:W-:-:S05]  /*00a0*/  SHF.R.U32.HI R53, RZ, 0x5, R66 ;  /* 0x00000005ff357819 */ /* 0x004fca0000011642 */
[----:B------:R-:W2:Y:S02]  /*00b0*/  SHFL.IDX PT, R0, R53, RZ, 0x1f ;  /* 0x00001fff35007589 */ /* 0x000ea400000e0000 */
[----:B--2---:R-:W-:Y:S01]  /*00c0*/  R2UR UR20, R0 ;  /* 0x00000000001472ca */ /* 0x004fe200000e0000 */
[----:B-1----:R-:W-:-:S14]  /*00d0*/  BRA.U UP0, `(.L_x_0) ;  /* 0x0000000100307547 */ /* 0x002fdc000b800000 */
[----:B------:R-:W1:Y:S02]  /*00e0*/  LDCU.64 UR4, c[0x0][0x888] ;  /* 0x00011100ff0477ac */ /* 0x000e640008000a00 */
[----:B-1----:R-:W-:-:S04]  /*00f0*/  UISETP.NE.U32.AND UP0, UPT, UR4, URZ, UPT ;  /* 0x000000ff0400728c */ /* 0x002fc8000bf05070 */
[----:B------:R-:W-:-:S09]  /*0100*/  UISETP.NE.AND.EX UP0, UPT, UR5, URZ, UPT, UP0 ;  /* 0x000000ff0500728c */ /* 0x000fd2000bf05300 */
[----:B------:R-:W-:Y:S05]  /*0110*/  BRA.U !UP0, `(.L_x_1) ;  /* 0x0000000108147547 */ /* 0x000fea000b800000 */
[----:B------:R-:W1:Y:S01]  /*0120*/  LDC.64 R2, c[0x0][0x888] ;  /* 0x00022200ff027b82 */ /* 0x000e620000000a00 */
[----:B------:R-:W1:Y:S02]  /*0130*/  LDCU.64 UR4, c[0x0][0x358] ;  /* 0x00006b00ff0477ac */ /* 0x000e640008000a00 */
[----:B-1----:R1:W5:Y:S01]  /*0140*/  LDG.E R27, desc[UR4][R2.64] ;  /* 0x00000004021b7981 */ /* 0x002362000c1e1900 */
[----:B------:R-:W-:Y:S01]  /*0150*/  HFMA2 R52, -RZ, RZ, 0, 5.9604644775390625e-08 ;  /* 0x00000001ff347431 */ /* 0x000fe200000001ff */
[----:B------:R-:W-:Y:S05]  /*0160*/  BRA `(.L_x_0) ;  /* 0x00000000000c7947 */ /* 0x000fea0003800000 */
.L_x_1:
[----:B------:R-:W1:Y:S01]  /*0170*/  LDCU UR4, c[0x0][0x880] ;  /* 0x00011000ff0477ac */ /* 0x000e620008000800 */
[----:B------:R-:W-:Y:S01]  /*0180*/  HFMA2 R52, -RZ, RZ, 0, 5.9604644775390625e-08 ;  /* 0x00000001ff347431 */ /* 0x000fe200000001ff */
[----:B-1----:R-:W-:-:S07]  /*0190*/  MOV R27, UR4 ;  /* 0x00000004001b7c02 */ /* 0x002fce0008000f00 */
.L_x_0:
[----:B------:R-:W2:Y:S02]  /*01a0*/  LDCU.64 UR4, c[0x0][0x8b0] ;  /* 0x00011600ff0477ac */ /* 0x000ea40008000a00 */
[----:B--2---:R-:W-:-:S04]  /*01b0*/  UISETP.NE.U32.AND UP0, UPT, UR4, URZ, UPT ;  /* 0x000000ff0400728c */ /* 0x004fc8000bf05070 */
[----:B------:R-:W-:-:S09]  /*01c0*/  UISETP.NE.AND.EX UP0, UPT, UR5, URZ, UPT, UP0 ;  /* 0x000000ff0500728c */ /* 0x000fd2000bf05300 */
[----:B------:R-:W-:Y:S05]  /*01d0*/  BRA.U UP0, `(.L_x_2) ;  /* 0x0000000100287547 */ /* 0x000fea000b800000 */
[----:B------:R-:W2:Y:S02]  /*01e0*/  LDCU.64 UR4, c[0x0][0x8a8] ;  /* 0x00011500ff0477ac */ /* 0x000ea40008000a00 */
[----:B--2---:R-:W-:-:S04]  /*01f0*/  UISETP.NE.U32.AND UP0, UPT, UR4, URZ, UPT ;  /* 0x000000ff0400728c */ /* 0x004fc8000bf05070 */
[----:B------:R-:W-:-:S09]  /*0200*/  UISETP.NE.AND.EX UP0, UPT, UR5, URZ, UPT, UP0 ;  /* 0x000000ff0500728c */ /* 0x000fd2000bf05300 */
[----:B------:R-:W-:Y:S05]  /*0210*/  BRA.U !UP0, `(.L_x_3) ;  /* 0x0000000108107547 */ /* 0x000fea000b800000 */
[----:B------:R-:W2:Y:S01]  /*0220*/  LDC.64 R24, c[0x0][0x8a8] ;  /* 0x00022a00ff187b82 */ /* 0x000ea20000000a00 */
[----:B------:R-:W2:Y:S02]  /*0230*/  LDCU.64 UR4, c[0x0][0x358] ;  /* 0x00006b00ff0477ac */ /* 0x000ea40008000a00 */
[----:B--2---:R2:W5:Y:S01]  /*0240*/  LDG.E R24, desc[UR4][R24.64] ;  /* 0x0000000418187981 */ /* 0x004562000c1e1900 */
[----:B------:R-:W-:Y:S05]  /*0250*/  BRA `(.L_x_2) ;  /* 0x0000000000087947 */ /* 0x000fea0003800000 */
.L_x_3:
[----:B------:R-:W2:Y:S02]  /*0260*/  LDCU UR4, c[0x0][0x8a0] ;  /* 0x00011400ff0477ac */ /* 0x000ea40008000800 */
[----:B--2---:R-:W-:Y:S02]  /*0270*/  MOV R24, UR4 ;  /* 0x0000000400187c02 */ /* 0x004fe40008000f00 */
.L_x_2:
[----:B------:R-:W-:Y:S01]  /*0280*/  IMAD.U32 R0, RZ, RZ, UR20 ;  /* 0x00000014ff007e24 */ /* 0x000fe2000f8e00ff */
[----:B------:R-:W-:Y:S04]  /*0290*/  BSSY.RECONVERGENT B0, `(.L_x_4) ;  /* 0x000000c000007945 */ /* 0x000fe80003800200 */
[C---:B------:R-:W-:Y:S02]  /*02a0*/  ISETP.NE.OR P2, PT, R0.reuse, 0x1, !P1 ;  /* 0x000000010000780c */ /* 0x040fe40004f45670 */
[----:B------:R-:W-:-:S11]  /*02b0*/  ISETP.NE.OR P0, PT, R0, 0x3, !P1 ;  /* 0x000000030000780c */ /* 0x000fd60004f05670 */
[----:B------:R-:W-:Y:S05]  /*02c0*/  @P2 BRA `(.L_x_5) ;  /* 0x0000000000202947 */ /* 0x000fea0003800000 */
[----:B------:R-:W3:Y:S02]  /*02d0*/  LDCU.64 UR4, c[0x0][0x348] ;  /* 0x00006900ff0477ac */ /* 0x000ee40008000a00 */
[----:B---3--:R-:W-:Y:S02]  /*02e0*/  UIADD3 UR6, UP1, UPT, UR4, 0x80, URZ ;  /* 0x0000008004067890 */ /* 0x008fe4000ff3e0ff */
[----:B------:R-:W-:Y:S02]  /*02f0*/  UIADD3 UR4, UP0, UPT, UR4, 0x180, URZ ;  /* 0x0000018004047890 */ /* 0x000fe4000ff1e0ff */
[----:B------:R-:W-:Y:S02]  /*0300*/  UIADD3.X UR7, UPT, UPT, URZ, UR5, URZ, UP1, !UPT ;  /* 0x00000005ff077290 */ /* 0x000fe40008ffe4ff */
[----:B------:R-:W-:-:S07]  /*0310*/  UIADD3.X UR5, UPT, UPT, URZ, UR5, URZ, UP0, !UPT ;  /* 0x00000005ff057290 */ /* 0x000fce00087fe4ff */
[----:B------:R3:W-:Y:S02]  /*0320*/  UTMACCTL.PF [UR6] ;  /* 0x00000000060079b9 */ /* 0x0007e40008040000 */
[----:B------:R3:W-:Y:S02]  /*0330*/  UTMACCTL.PF [UR4] ;  /* 0x00000000040079b9 */ /* 0x0007e40008040000 */
[----:B---3--:R-:W-:Y:S01]  /*0340*/  NOP ;  /* 0x0000000000007918 */ /* 0x008fe20000000000 */
.L_x_5:
[----:B------:R-:W-:Y:S05]  /*0350*/  BSYNC.RECONVERGENT B0 ;  /* 0x0000000000007941 */ /* 0x000fea0003800200 */
.L_x_4:
[----:B------:R-:W-:Y:S04]  /*0360*/  BSSY.RECONVERGENT B0, `(.L_x_6) ;  /* 0x000000a000007945 */ /* 0x000fe80003800200 */
        /* <DEDUP_REMOVED lines=9> */
.L_x_7:
[----:B------:R-:W-:Y:S05]  /*0400*/  BSYNC.RECONVERGENT B0 ;  /* 0x0000000000007941 */ /* 0x000fea0003800200 */
.L_x_6:
[----:B------:R-:W3:Y:S01]  /*0410*/  LDCU.64 UR4, c[0x0][0x888] ;  /* 0x00011100ff0477ac */ /* 0x000ee20008000a00 */
[----:B------:R-:W-:Y:S02]  /*0420*/  UISETP.EQ.U32.AND UP1, UPT, UR8, URZ, UPT ;  /* 0x000000ff0800728c */ /* 0x000fe4000bf22070 */
[----:B------:R-:W-:Y:S02]  /*0430*/  UPLOP3.LUT UP4, UPT, UPT, UPT, UPT, 0x80, 0x8 ;  /* 0x000000000008789c */ /* 0x000fe40003f8f070 */
[----:B---3--:R-:W-:-:S04]  /*0440*/  UISETP.NE.U32.AND UP0, UPT, UR4, URZ, UPT ;  /* 0x000000ff0400728c */ /* 0x008fc8000bf05070 */
[----:B------:R-:W-:-:S04]  /*0450*/  UISETP.NE.AND.EX UP2, UPT, UR5, URZ, UPT, UP0 ;  /* 0x000000ff0500728c */ /* 0x000fc8000bf45300 */
[----:B------:R-:W-:-:S04]  /*0460*/  UISETP.EQ.OR.EX UP3, UPT, UR9, URZ, !UP2, UP1 ;  /* 0x000000ff0900728c */ /* 0x000fc8000d762710 */
[----:B------:R-:W-:-:S06]  /*0470*/  UP2UR UR4, UPR, URZ, 0x8 ;  /* 0x00000008ff047883 */ /* 0x000fcc0008000000 */
[----:B------:R-:W-:Y:S01]  /*0480*/  MOV R56, UR4 ;  /* 0x0000000400387c02 */ /* 0x000fe20008000f00 */
[----:B------:R-:W-:Y:S06]  /*0490*/  BRA.U !UP3, `(.L_x_8) ;  /* 0x000000010b207547 */ /* 0x000fec000b800000 */
[----:B------:R-:W-:Y:S01]  /*04a0*/  UISETP.NE.U32.AND UP0, UPT, UR8, URZ, UPT ;  /* 0x000000ff0800728c */ /* 0x000fe2000bf05070 */
[----:B-----5:R-:W-:Y:S01]  /*04b0*/  FSETP.NEU.AND P0, PT, R27, RZ, PT ;  /* 0x000000ff1b00720b */ /* 0x020fe20003f0d000 */
[----:B------:R-:W-:Y:S02]  /*04c0*/  USEL UR4, URZ, 0xffffffff, UP2 ;  /* 0xffffffffff047887 */ /* 0x000fe40009000000 */
[----:B------:R-:W-:-:S10]  /*04d0*/  UISETP.NE.AND.EX UP1, UPT, UR9, URZ, UPT, UP0 ;  /* 0x000000ff0900728c */ /* 0x000fd4000bf25300 */
[----:B------:R-:W-:Y:S01]  /*04e0*/  VOTEU.ANY UP0, P0 ;  /* 0x0000000000ff7886 */ /* 0x000fe20000000100 */
[----:B------:R-:W-:-:S04]  /*04f0*/  @!UP1 USEL UR4, URZ, 0xffffffff, UP0 ;  /* 0xffffffffff049887 */ /* 0x000fc80008000000 */
[----:B------:R-:W-:-:S04]  /*0500*/  ULOP3.LUT UR4, UR4, 0x1, URZ, 0xc0, !UPT ;  /* 0x0000000104047892 */ /* 0x000fc8000f8ec0ff */
[----:B------:R-:W-:-:S11]  /*0510*/  UISETP.NE.U32.AND UP4, UPT, UR4, 0x1, UPT ;  /* 0x000000010400788c */ /* 0x000fd6000bf85070 */
.L_x_8:
[----:B------:R-:W3:Y:S01]  /*0520*/  SHFL.IDX PT, R0, R53, RZ, 0x1f ;  /* 0x00001fff35007589 */ /* 0x000ee200000e0000 */
[----:B------:R-:W-:-:S04]  /*0530*/  UISETP.NE.AND UP0, UPT, UR20, 0x2, UPT ;  /* 0x000000021400788c */ /* 0x000fc8000bf05270 */
[----:B------:R-:W-:Y:S02]  /*0540*/  UISETP.EQ.AND UP1, UPT, UR68, URZ, !UP0 ;  /* 0x000000ff4400728c */ /* 0x000fe4000c722270 */
[----:B------:R-:W-:-:S04]  /*0550*/  USEL UR54, URZ, 0x1, UP0 ;  /* 0x00000001ff367887 */ /* 0x000fc80008000000 */
[----:B------:R-:W-:Y:S02]  /*0560*/  PLOP3.LUT P3, PT, P1, PT, UP1, 0x80, 0x8 ;  /* 0x000000000008781c */ /* 0x000fe40000f6f018 */
[----:B---3--:R-:W-:-:S13]  /*0570*/  ISETP.NE.AND P0, PT, R0, RZ, PT ;  /* 0x000000ff0000720c */ /* 0x008fda0003f05270 */
[----:B------:R-:W-:Y:S05]  /*0580*/  @P0 BRA `(.L_x_9) ;  /* 0x0000000000540947 */ /* 0x000fea0003800000 */
[----:B------:R-:W-:Y:S01]  /*0590*/  UMOV UR4, 0x400 ;  /* 0x0000040000047882 */ /* 0x000fe20000000000 */
[----:B------:R-:W-:Y:S01]  /*05a0*/  UMOV UR8, 0x1 ;  /* 0x0000000100087882 */ /* 0x000fe20000000000 */
[----:B------:R-:W-:Y:S01]  /*05b0*/  UMOV UR6, 0x4 ;  /* 0x0000000400067882 */ /* 0x000fe20000000000 */
[----:B------:R-:W-:Y:S02]  /*05c0*/  ULEA UR4, UR53, UR4, 0x18 ;  /* 0x0000000435047291 */ /* 0x000fe4000f8ec0ff */
[----:B------:R-:W-:-:S04]  /*05d0*/  UIADD3 UR8, UPT, UPT, -UR8, 0x100000, URZ ;  /* 0x0010000008087890 */ /* 0x000fc8000fffe1ff */
[----:B------:R-:W-:Y:S02]  /*05e0*/  USHF.L.U32 UR9, UR8, 0xb, URZ ;  /* 0x0000000b08097899 */ /* 0x000fe400080006ff */
[----:B------:R-:W-:Y:S02]  /*05f0*/  USHF.L.U32 UR8, UR8, 0x1, URZ ;  /* 0x0000000108087899 */ /* 0x000fe400080006ff */
[----:B------:R-:W-:-:S04]  /*0600*/  UIADD3 UR6, UPT, UPT, -UR6, 0x100000, URZ ;  /* 0x0010000006067890 */ /* 0x000fc8000fffe1ff */
[----:B------:R-:W-:Y:S02]  /*0610*/  USHF.L.U32 UR7, UR6, 0xb, URZ ;  /* 0x0000000b06077899 */ /* 0x000fe400080006ff */
[----:B------:R-:W-:Y:S01]  /*0620*/  USHF.L.U32 UR6, UR6, 0x1, URZ ;  /* 0x0000000106067899 */ /* 0x000fe200080006ff */
[----:B------:R-:W-:Y:S01]  /*0630*/  ELECT P0, URZ, PT ;  /* 0x0000000000ff782f */ /* 0x000fe20003800000 */
[----:B------:R-:W3:Y:S02]  /*0640*/  FENCE.VIEW.ASYNC.S ;  /* 0x00000000000073c6 */ /* 0x000ee40000000000 */
[----:B---3--:R3:W4:Y:S08]  /*0650*/  SYNCS.EXCH.64 URZ, [UR4], UR8 ;  /* 0x0000000804ff75b2 */ /* 0x0087300008000100 */
[----:B------:R3:W1:Y:S01]  /*0660*/  SYNCS.EXCH.64 URZ, [UR4+0x20], UR6 ;  /* 0x0000200604ff75b2 */ /* 0x0006620008000100 */
[----:B------:R3:W1:Y:S01]  /*0670*/  SYNCS.EXCH.64 URZ, [UR4+0x8], UR8 ;  /* 0x0000080804ff75b2 */ /* 0x0006620008000100 */
[----:B------:R3:W1:Y:S01]  /*0680*/  SYNCS.EXCH.64 URZ, [UR4+0x28], UR6 ;  /* 0x0000280604ff75b2 */ /* 0x0006620008000100 */
[----:B------:R3:W1:Y:S01]  /*0690*/  SYNCS.EXCH.64 URZ, [UR4+0x10], UR8 ;  /* 0x0000100804ff75b2 */ /* 0x0006620008000100 */
[----:B------:R3:W1:Y:S01]  /*06a0*/  SYNCS.EXCH.64 URZ, [UR4+0x30], UR6 ;  /* 0x0000300604ff75b2 */ /* 0x0006620008000100 */
[----:B------:R3:W1:Y:S01]  /*06b0*/  SYNCS.EXCH.64 URZ, [UR4+0x18], UR8 ;  /* 0x0000180804ff75b2 */ /* 0x0006620008000100 */
[----:B------:R3:W1:Y:S01]  /*06c0*/  SYNCS.EXCH.64 URZ, [UR4+0x38], UR6 ;  /* 0x0000380604ff75b2 */ /* 0x0006620008000100 */
[----:B------:R-:W-:Y:S01]  /*06d0*/  NOP ;  /* 0x0000000000007918 */ /* 0x000fe20000000000 */
.L_x_9:
[----:B------:R-:W2:Y:S01]  /*06e0*/  SHFL.IDX PT, R0, R53, RZ, 0x1f ;  /* 0x00001fff35007589 */ /* 0x000ea200000e0000 */
[----:B------:R-:W-:Y:S01]  /*06f0*/  NOP ;  /* 0x0000000000007918 */ /* 0x000fe20000000000 */
[----:B--2---:R-:W-:-:S13]  /*0700*/  ISETP.NE.AND P0, PT, R0, 0x1, PT ;  /* 0x000000010000780c */ /* 0x004fda0003f05270 */
[----:B------:R-:W-:Y:S05]  /*0710*/  @P0 BRA `(.L_x_10) ;  /* 0x0000000000540947 */ /* 0x000fea0003800000 */
[----:B---3--:R-:W-:Y:S01]  /*0720*/  UMOV UR4, 0x400 ;  /* 0x0000040000047882 */ /* 0x008fe20000000000 */
        /* <DEDUP_REMOVED lines=10> */
[----:B------:R-:W2:Y:S02]  /*07d0*/  FENCE.VIEW.ASYNC.S ;  /* 0x00000000000073c6 */ /* 0x000ea40000000000 */
[----:B--2---:R2:W3:Y:S08]  /*07e0*/  SYNCS.EXCH.64 URZ, [UR4+0x40], UR8 ;  /* 0x0000400804ff75b2 */ /* 0x0044f00008000100 */
        /* <DEDUP_REMOVED lines=8> */
.L_x_10:
[----:B------:R-:W4:Y:S01]  /*0870*/  SHFL.IDX PT, R0, R53, RZ, 0x1f ;  /* 0x00001fff35007589 */ /* 0x000f2200000e0000 */
[----:B------:R-:W-:Y:S01]  /*0880*/  NOP ;  /* 0x0000000000007918 */ /* 0x000fe20000000000 */
[----:B----4-:R-:W-:-:S13]  /*0890*/  ISETP.NE.AND P0, PT, R0, 0x3, PT ;  /* 0x000000030000780c */ /* 0x010fda0003f05270 */
[----:B------:R-:W-:Y:S05]  /*08a0*/  @P0 BRA `(.L_x_11) ;  /* 0x00000000002c0947 */ /* 0x000fea0003800000 */
[----:B--23--:R-:W-:Y:S01]  /*08b0*/  UMOV UR6, 0x400 ;  /* 0x0000040000067882 */ /* 0x00cfe20000000000 */
[----:B------:R-:W-:Y:S01]  /*08c0*/  UMOV UR4, 0x20 ;  /* 0x0000002000047882 */ /* 0x000fe20000000000 */
[----:B------:R-:W-:Y:S02]  /*08d0*/  ULEA UR6, UR53, UR6, 0x18 ;  /* 0x0000000635067291 */ /* 0x000fe4000f8ec0ff */
[----:B------:R-:W-:-:S04]  /*08e0*/  UIADD3 UR4, UPT, UPT, -UR4, 0x100000, URZ ;  /* 0x0010000004047890 */ /* 0x000fc8000fffe1ff */
[----:B------:R-:W-:Y:S02]  /*08f0*/  USHF.L.U32 UR5, UR4, 0xb, URZ ;  /* 0x0000000b04057899 */ /* 0x000fe400080006ff */
[----:B------:R-:W-:Y:S01]  /*0900*/  USHF.L.U32 UR4, UR4, 0x1, URZ ;  /* 0x0000000104047899 */ /* 0x000fe200080006ff */
[----:B------:R-:W-:Y:S01]  /*0910*/  ELECT P0, URZ, PT ;  /* 0x0000000000ff782f */ /* 0x000fe20003800000 */
[----:B------:R-:W2:Y:S10]  /*0920*/  FENCE.VIEW.ASYNC.S ;  /* 0x00000000000073c6 */ /* 0x000eb40000000000 */
[----:B--2---:R4:W2:Y:S01]  /*0930*/  SYNCS.EXCH.64 URZ, [UR6+0x80], UR4 ;  /* 0x0000800406ff75b2 */ /* 0x0048a20008000100 */
[----:B------:R4:W3:Y:S02]  /*0940*/  SYNCS.EXCH.64 URZ, [UR6+0x88], UR4 ;  /* 0x0000880406ff75b2 */ /* 0x0008e40008000100 */
[----:B----4-:R-:W-:Y:S01]  /*0950*/  NOP ;  /* 0x0000000000007918 */ /* 0x010fe20000000000 */
.L_x_11:
[----:B------:R-:W4:Y:S01]  /*0960*/  SHFL.IDX PT, R0, R53, RZ, 0x1f ;  /* 0x00001fff35007589 */ /* 0x000f2200000e0000 */
[----:B------:R-:W-:Y:S01]  /*0970*/  NOP ;  /* 0x0000000000007918 */ /* 0x000fe20000000000 */
[----:B----4-:R-:W-:-:S13]  /*0980*/  ISETP.NE.AND P0, PT, R0, 0x4, PT ;  /* 0x000000040000780c */ /* 0x010fda0003f05270 */
[----:B------:R-:W-:Y:S05]  /*0990*/  @P0 BRA `(.L_x_12) ;  /* 0x0000000000480947 */ /* 0x000fea0003800000 */
[----:B--23--:R-:W-:Y:S01]  /*09a0*/  UMOV UR4, 0x720 ;  /* 0x0000072000047882 */ /* 0x00cfe20000000000 */
[----:B------:R-:W-:Y:S01]  /*09b0*/  UMOV UR6, 0x400 ;  /* 0x0000040000067882 */ /* 0x000fe20000000000 */
[----:B------:R-:W-:Y:S01]  /*09c0*/  USEL UR4, UR4, 0x620, UP4 ;  /* 0x0000062004047887 */ /* 0x000fe2000a000000 */
        /* <DEDUP_REMOVED lines=10> */
[----:B--2---:R4:W2:Y:S08]  /*0a70*/  SYNCS.EXCH.64 URZ, [UR6+0x90], UR8 ;  /* 0x0000900806ff75b2 */ /* 0x0048b00008000100 */
[----:B------:R4:W3:Y:S01]  /*0a80*/  SYNCS.EXCH.64 URZ, [UR6+0xa0], UR4 ;  /* 0x0000a00406ff75b2 */ /* 0x0008e20008000100 */
[----:B------:R4:W1:Y:S01]  /*0a90*/  SYNCS.EXCH.64 URZ, [UR6+0x98], UR8 ;  /* 0x0000980806ff75b2 */ /* 0x0008620008000100 */
[----:B------:R4:W1:Y:S02]  /*0aa0*/  SYNCS.EXCH.64 URZ, [UR6+0xa8], UR4 ;  /* 0x0000a80406ff75b2 */ /* 0x0008640008000100 */
[----:B----4-:R-:W-:Y:S01]  /*0ab0*/  NOP ;  /* 0x0000000000007918 */ /* 0x010fe20000000000 */
.L_x_12:
[----:B------:R-:W4:Y:S01]  /*0ac0*/  SHFL.IDX PT, R0, R53, RZ, 0x1f ;  /* 0x00001fff35007589 */ /* 0x000f2200000e0000 */
[----:B------:R-:W-:Y:S01]  /*0ad0*/  NOP ;  /* 0x0000000000007918 */ /* 0x000fe20000000000 */
[----:B----4-:R-:W-:-:S13]  /*0ae0*/  ISETP.NE.AND P0, PT, R0, 0x5, PT ;  /* 0x000000050000780c */ /* 0x010fda0003f05270 */
[----:B------:R-:W-:Y:S05]  /*0af0*/  @P0 BRA `(.L_x_13) ;  /* 0x0000000000540947 */ /* 0x000fea0003800000 */
[----:B--23--:R-:W-:Y:S01]  /*0b00*/  UMOV UR4, 0x400 ;  /* 0x0000040000047882 */ /* 0x00cfe20000000000 */
        /* <DEDUP_REMOVED lines=14> */
[----:B------:R4:W1:Y:S01]  /*0bf0*/  SYNCS.EXCH.64 URZ, [UR4+0xd8], UR8 ;  /* 0x0000d80804ff75b2 */ /* 0x0008620008000100 */
[----:B------:R4:W1:Y:S01]  /*0c00*/  SYNCS.EXCH.64 URZ, [UR4+0xc0], UR6 ;  /* 0x0000c00604ff75b2 */ /* 0x0008620008000100 */
[----:B------:R4:W1:Y:S01]  /*0c10*/  SYNCS.EXCH.64 URZ, [UR4+0xe0], UR8 ;  /* 0x0000e00804ff75b2 */ /* 0x0008620008000100 */
[----:B------:R4:W1:Y:S01]  /*0c20*/  SYNCS.EXCH.64 URZ, [UR4+0xc8], UR6 ;  /* 0x0000c80604ff75b2 */ /* 0x0008620008000100 */
[----:B------:R4:W1:Y:S02]  /*0c30*/  SYNCS.EXCH.64 URZ, [UR4+0xe8], UR8 ;  /* 0x0000e80804ff75b2 */ /* 0x0008640008000100 */
[----:B----4-:R-:W-:Y:S01]  /*0c40*/  NOP ;  /* 0x0000000000007918 */ /* 0x010fe20000000000 */
.L_x_13:
[----:B------:R-:W4:Y:S01]  /*0c50*/  SHFL.IDX PT, R0, R53, RZ, 0x1f ;  /* 0x00001fff35007589 */ /* 0x000f2200000e0000 */
[----:B------:R-:W-:Y:S01]  /*0c60*/  ISETP.NE.OR P1, PT, RZ, UR20, !P1 ;  /* 0x00000014ff007c0c */ /* 0x000fe2000cf25670 */
        /* <DEDUP_REMOVED lines=12> */
[----:B------:R4:W3:Y:S01]  /*0d30*/  SYNCS.EXCH.64 URZ, [UR4+0x100], UR6 ;  /* 0x0001000604ff75b2 */ /* 0x0008e20008000100 */
[----:B------:R4:W1:Y:S01]  /*0d40*/  SYNCS.EXCH.64 URZ, [UR4+0xf8], UR6 ;  /* 0x0000f80604ff75b2 */ /* 0x0008620008000100 */
[----:B------:R4:W1:Y:S02]  /*0d50*/  SYNCS.EXCH.64 URZ, [UR4+0x108], UR6 ;  /* 0x0001080604ff75b2 */ /* 0x0008640008000100 */
[----:B----4-:R-:W-:Y:S01]  /*0d60*/  NOP ;  /* 0x0000000000007918 */ /* 0x010fe20000000000 */
.L_x_14:
[----:B------:R-:W-:Y:S01]  /*0d70*/  VOTEU.ALL UP0, P1 ;  /* 0x0000000000ff7886 */ /* 0x000fe20000800000 */
[----:B--23--:R-:W-:Y:S01]  /*0d80*/  UMOV UR4, 0x20 ;  /* 0x0000002000047882 */ /* 0x00cfe20000000000 */
[----:B------:R-:W2:Y:S01]  /*0d90*/  LDCU UR7, c[0x0][0x36c] ;  /* 0x00006d80ff0777ac */ /* 0x000ea20008000800 */
[----:B------:R-:W-:Y:S01]  /*0da0*/  NOP ;  /* 0x0000000000007918 */ /* 0x000fe20000000000 */
[----:B-1----:R-:W-:Y:S01]  /*0db0*/  LOP3.LUT R3, R66, 0x1f, RZ, 0xc0, !PT ;  /* 0x0000001f42037812 */ /* 0x002fe200078ec0ff */
[----:B------:R-:W-:Y:S01]  /*0dc0*/  @!UP0 UMOV UR6, 0x400 ;  /* 0x0000040000068882 */ /* 0x000fe20000000000 */
[----:B------:R-:W-:-:S04]  /*0dd0*/  @!UP0 UIADD3 UR4, UPT, UPT, -UR4, 0x100000, URZ ;  /* 0x0010000004048890 */ /* 0x000fc8000fffe1ff */
[----:B------:R-:W-:Y:S02]  /*0de0*/  @!UP0 USHF.L.U32 UR5, UR4, 0xb, URZ ;  /* 0x0000000b04058899 */ /* 0x000fe400080006ff */
[----:B------:R-:W-:Y:S02]  /*0df0*/  @!UP0 USHF.L.U32 UR4, UR4, 0x1, URZ ;  /* 0x0000000104048899 */ /* 0x000fe400080006ff */
[----:B------:R-:W-:Y:S01]  /*0e00*/  @!UP0 ULEA UR6, UR53, UR6, 0x18 ;  /* 0x0000000635068291 */ /* 0x000fe2000f8ec0ff */
[----:B------:R-:W-:Y:S01]  /*0e10*/  VOTEU.ALL UP0, P1 ;  /* 0x0000000000ff7886 */ /* 0x000fe20000800000 */
[----:B------:R-:W-:Y:S02]  /*0e20*/  UISETP.NE.AND UP5, UPT, UR20, URZ, UPT ;  /* 0x000000ff1400728c */ /* 0x000fe4000bfa5270 */
[----:B--2---:R-:W-:Y:S01]  /*0e30*/  UISETP.EQ.U32.AND UP6, UPT, UR7, 0x1, UPT ;  /* 0x000000010700788c */ /* 0x004fe2000bfc2070 */
[----:B------:R-:W1:Y:S07]  /*0e40*/  FENCE.VIEW.ASYNC.S ;  /* 0x00000000000073c6 */ /* 0x000e6e0000000000 */
[----:B-1----:R1:W2:Y:S01]  /*0e50*/  @!UP0 SYNCS.EXCH.64 URZ, [UR6+0x110], UR4 ;  /* 0x0001100406ff85b2 */ /* 0x0022a20008000100 */
[----:B------:R-:W-:Y:S05]  /*0e60*/  BRA.U !UP6, `(.L_x_15) ;  /* 0x000000010e087547 */ /* 0x000fea000b800000 */
[----:B--2---:R-:W-:Y:S01]  /*0e70*/  UCGABAR_ARV ;  /* 0x00000000000079c7 */ /* 0x004fe20008000000 */
[----:B------:R-:W-:Y:S05]  /*0e80*/  BRA `(.L_x_16) ;  /* 0x0000000000047947 */ /* 0x000fea0003800000 */
.L_x_15:
[----:B--2---:R-:W-:Y:S01]  /*0e90*/  NOP ;  /* 0x0000000000007918 */ /* 0x004fe20000000000 */
.L_x_16:
[----:B------:R-:W2:Y:S01]  /*0ea0*/  S2UR UR23, SR_CTAID.X ;  /* 0x00000000001779c3 */ /* 0x000ea20000002500 */
[----:B------:R-:W-:-:S05]  /*0eb0*/  CS2R.32 R55, SR_CgaSize ;  /* 0x0000000000377805 */ /* 0x000fca0000008a00 */
[----:B------:R-:W-:-:S05]  /*0ec0*/  IMAD R55, R55, -0xa0, RZ ;  /* 0xffffff6037377824 */ /* 0x000fca00078e02ff */
[----:B-1----:R-:W-:-:S14]  /*0ed0*/  R2UR UR5, R55 ;  /* 0x00000000370572ca */ /* 0x002fdc00000e0000 */
[----:B------:R-:W1:Y:S01]  /*0ee0*/  LDCU UR5, c[0x0][UR5+0x2b0] ;  /* 0x00005600050577ac */ /* 0x000e620008000800 */
[----:B------:R-:W-:-:S05]  /*0ef0*/  CS2R.32 R55, SR_CgaSize ;  /* 0x0000000000377805 */ /* 0x000fca0000008a00 */
[----:B------:R-:W-:-:S05]  /*0f00*/  IMAD R55, R55, -0xa0, RZ ;  /* 0xffffff6037377824 */ /* 0x000fca00078e02ff */
[----:B------:R-:W-:-:S14]  /*0f10*/  R2UR UR4, R55 ;  /* 0x00000000370472ca */ /* 0x000fdc00000e0000 */
[----:B------:R-:W3:Y:S01]  /*0f20*/  LDCU UR4, c[0x0][UR4+0x2b4] ;  /* 0x00005680040477ac */ /* 0x000ee20008000800 */
[----:B------:R-:W4:Y:S01]  /*0f30*/  S2UR UR27, SR_CTAID.Y ;  /* 0x00000000001b79c3 */ /* 0x000f220000002600 */
[----:B------:R-:W-:-:S05]  /*0f40*/  CS2R.32 R55, SR_CgaSize ;  /* 0x0000000000377805 */ /* 0x000fca0000008a00 */
[----:B------:R-:W-:-:S05]  /*0f50*/  IMAD R55, R55, -0xa0, RZ ;  /* 0xffffff6037377824 */ /* 0x000fca00078e02ff */
[----:B------:R-:W-:-:S14]  /*0f60*/  R2UR UR7, R55 ;  /* 0x00000000370772ca */ /* 0x000fdc00000e0000 */
[----:B------:R-:W3:Y:S01]  /*0f70*/  LDCU UR7, c[0x0][UR7+0x2a0] ;  /* 0x00005400070777ac */ /* 0x000ee20008000800 */
[----:B------:R-:W-:-:S05]  /*0f80*/  CS2R.32 R55, SR_CgaSize ;  /* 0x0000000000377805 */ /* 0x000fca0000008a00 */
[----:B------:R-:W-:-:S05]  /*0f90*/  IMAD R55, R55, -0xa0, RZ ;  /* 0xffffff6037377824 */ /* 0x000fca00078e02ff */
[----:B------:R-:W-:-:S14]  /*0fa0*/  R2UR UR8, R55 ;  /* 0x00000000370872ca */ /* 0x000fdc00000e0000 */
[----:B------:R-:W3:Y:S01]  /*0fb0*/  LDCU UR8, c[0x0][UR8+0x2a4] ;  /* 0x00005480080877ac */ /* 0x000ee20008000800 */
[----:B------:R-:W-:Y:S01]  /*0fc0*/  UISETP.GT.U32.AND UP0, UPT, UR68, 0xffff, UPT ;  /* 0x0000ffff4400788c */ /* 0x000fe2000bf04070 */
[----:B------:R-:W3:Y:S01]  /*0fd0*/  LDCU UR21, c[0x0][0xb24] ;  /* 0x00016480ff1577ac */ /* 0x000ee20008000800 */
[----:B------:R-:W3:Y:S01]  /*0fe0*/  LDCU UR45, c[0x0][0xb24] ;  /* 0x00016480ff2d77ac */ /* 0x000ee20008000800 */
[----:B--2---:R-:W-:Y:S01]  /*0ff0*/  I2FP.F32.U32 R2, UR23 ;  /* 0x0000001700027c45 */ /* 0x004fe20008201000 */
[----:B------:R-:W2:Y:S04]  /*1000*/  LDCU UR25, c[0x0][0xb30] ;  /* 0x00016600ff1977ac */ /* 0x000ea80008000800 */
[----:B-1----:R-:W-:Y:S01]  /*1010*/  FMUL R2, R2, UR5 ;  /* 0x0000000502027c20 */ /* 0x002fe20008400000 */
[----:B------:R-:W-:Y:S01]  /*1020*/  USEL UR5, UR68, 0xffff, !UP0 ;  /* 0x0000ffff44057887 */ /* 0x000fe2000c000000 */
[----:B----4-:R-:W-:Y:S01]  /*1030*/  I2FP.F32.U32 R0, UR27 ;  /* 0x0000001b00007c45 */ /* 0x010fe20008201000 */
[----:B------:R-:W-:-:S03]  /*1040*/  USHF.L.U32 UR30, UR53, 0x9, URZ ;  /* 0x00000009351e7899 */ /* 0x000fc600080006ff */
[----:B------:R-:W1:Y:S01]  /*1050*/  F2I.U32.TRUNC.NTZ R2, R2 ;  /* 0x0000000200027305 */ /* 0x000e62000020f000 */
[----:B------:R-:W-:Y:S01]  /*1060*/  ULOP3.LUT UR29, UR5, 0xffff, URZ, 0xc0, !UPT ;  /* 0x0000ffff051d7892 */ /* 0x000fe2000f8ec0ff */
[----:B---3--:R-:W-:-:S06]  /*1070*/  FMUL R0, R0, UR4 ;  /* 0x0000000400007c20 */ /* 0x008fcc0008400000 */
[----:B------:R-:W3:Y:S01]  /*1080*/  F2I.U32.TRUNC.NTZ R0, R0 ;  /* 0x0000000000007305 */ /* 0x000ee2000020f000 */
[----:B-1----:R-:W-:Y:S02]  /*1090*/  R2UR UR4, R2 ;  /* 0x00000000020472ca */ /* 0x002fe400000e0000 */
[----:B------:R-:W-:Y:S02]  /*10a0*/  PRMT R2, RZ, 0x7610, R2 ;  /* 0x00007610ff027816 */ /* 0x000fe40000000002 */
[----:B---3--:R-:W-:Y:S02]  /*10b0*/  R2UR UR6, R0 ;  /* 0x00000000000672ca */ /* 0x008fe400000e0000 */
[----:B------:R-:W-:-:S07]  /*10c0*/  PRMT R0, RZ, 0x7610, R0 ;  /* 0x00007610ff007816 */ /* 0x000fce0000000000 */
[----:B------:R-:W-:-:S04]  /*10d0*/  UIADD3 UR5, UPT, UPT, -UR4, URZ, URZ ;  /* 0x000000ff04057290 */ /* 0x000fc8000fffe1ff */
[----:B------:R-:W-:Y:S02]  /*10e0*/  UIMAD UR5, UR7, UR5, UR23 ;  /* 0x00000005070572a4 */ /* 0x000fe4000f8e0217 */
[----:B------:R-:W-:-:S04]  /*10f0*/  UIADD3 UR4, UPT, UPT, -UR6, URZ, URZ ;  /* 0x000000ff06047290 */ /* 0x000fc8000fffe1ff */
[----:B------:R-:W-:Y:S01]  /*1100*/  IMAD.U32 R55, RZ, RZ, UR5 ;  /* 0x00000005ff377e24 */ /* 0x000fe2000f8e00ff */
[----:B------:R-:W-:-:S06]  /*1110*/  UIMAD UR4, UR8, UR4, UR27 ;  /* 0x00000004080472a4 */ /* 0x000fcc000f8e021b */
[----:B------:R-:W-:Y:S01]  /*1120*/  IMAD.U32 R54, RZ, RZ, UR4 ;  /* 0x00000004ff367e24 */ /* 0x000fe2000f8e00ff */
[----:B--2---:R-:W-:Y:S06]  /*1130*/  BRA.U UP5, `(.L_x_17) ;  /* 0x00000001056c7547 */ /* 0x004fec000b800000 */
[----:B------:R-:W-:Y:S02]  /*1140*/  R2UR UR4, R54 ;  /* 0x00000000360472ca */ /* 0x000fe400000e0000 */
[----:B------:R-:W-:-:S11]  /*1150*/  R2UR UR10, R55 ;  /* 0x00000000370a72ca */ /* 0x000fd600000e0000 */
[----:B------:R-:W-:Y:S02]  /*1160*/  UISETP.NE.AND UP0, UPT, UR4, URZ, UPT ;  /* 0x000000ff0400728c */ /* 0x000fe4000bf05270 */
[----:B------:R-:W-:Y:S02]  /*1170*/  ULOP3.LUT UR4, UR10, 0x2, URZ, 0x3c, !UPT ;  /* 0x000000020a047892 */ /* 0x000fe4000f8e3cff */
[----:B------:R-:W-:Y:S02]  /*1180*/  UISETP.GT.U32.AND UP1, UPT, UR10, 0x1, UP0 ;  /* 0x000000010a00788c */ /* 0x000fe40008724070 */
[----:B------:R-:W-:Y:S02]  /*1190*/  ULOP3.LUT UR5, UR10, 0x4, URZ, 0x3c, !UPT ;  /* 0x000000040a057892 */ /* 0x000fe4000f8e3cff */
[----:B------:R-:W-:Y:S02]  /*11a0*/  USEL UR8, URZ, 0x1, UP1 ;  /* 0x00000001ff087887 */ /* 0x000fe40008800000 */
[----:B------:R-:W-:-:S02]  /*11b0*/  USEL UR7, URZ, 0x2, UP1 ;  /* 0x00000002ff077887 */ /* 0x000fc40008800000 */
[----:B------:R-:W-:Y:S02]  /*11c0*/  UISETP.GT.U32.AND UP1, UPT, UR4, 0x1, UP0 ;  /* 0x000000010400788c */ /* 0x000fe40008724070 */
[----:B------:R-:W-:Y:S02]  /*11d0*/  ULOP3.LUT UR4, UR10, 0x6, URZ, 0x3c, !UPT ;  /* 0x000000060a047892 */ /* 0x000fe4000f8e3cff */
[----:B------:R-:W-:Y:S02]  /*11e0*/  USEL UR6, URZ, 0x4, UP1 ;  /* 0x00000004ff067887 */ /* 0x000fe40008800000 */
[----:B------:R-:W-:Y:S02]  /*11f0*/  USEL UR9, URZ, 0x8, UP1 ;  /* 0x00000008ff097887 */ /* 0x000fe40008800000 */
[----:B------:R-:W-:Y:S02]  /*1200*/  UISETP.GT.U32.AND UP1, UPT, UR5, 0x1, UP0 ;  /* 0x000000010500788c */ /* 0x000fe40008724070 */
[----:B------:R-:W-:-:S02]  /*1210*/  UISETP.GT.U32.AND UP0, UPT, UR4, 0x1, UP0 ;  /* 0x000000010400788c */ /* 0x000fc40008704070 */
[----:B------:R-:W-:Y:S02]  /*1220*/  USEL UR4, URZ, 0x10, UP1 ;  /* 0x00000010ff047887 */ /* 0x000fe40008800000 */
[----:B------:R-:W-:Y:S02]  /*1230*/  UIADD3 UR5, UPT, UPT, UR6, UR7, UR8 ;  /* 0x0000000706057290 */ /* 0x000fe4000fffe008 */
[----:B------:R-:W-:Y:S02]  /*1240*/  USEL UR7, URZ, 0x40, UP0 ;  /* 0x00000040ff077887 */ /* 0x000fe40008000000 */
[----:B------:R-:W-:Y:S02]  /*1250*/  USEL UR8, URZ, 0x20, UP1 ;  /* 0x00000020ff087887 */ /* 0x000fe40008800000 */
[----:B------:R-:W-:Y:S02]  /*1260*/  UIADD3 UR5, UPT, UPT, UR4, UR5, UR9 ;  /* 0x0000000504057290 */ /* 0x000fe4000fffe009 */
[----:B------:R-:W-:-:S02]  /*1270*/  ULOP3.LUT UR4, UR10, 0xfffffffe, URZ, 0xc0, !UPT ;  /* 0xfffffffe0a047892 */ /* 0x000fc4000f8ec0ff */
[----:B------:R-:W-:Y:S02]  /*1280*/  USEL UR6, URZ, 0x80, UP0 ;  /* 0x00000080ff067887 */ /* 0x000fe40008000000 */
[----:B------:R-:W-:-:S03]  /*1290*/  UIADD3 UR5, UPT, UPT, UR7, UR5, UR8 ;  /* 0x0000000507057290 */ /* 0x000fc6000fffe008 */
[----:B------:R-:W-:Y:S01]  /*12a0*/  UMOV UR7, 0x3 ;  /* 0x0000000300077882 */ /* 0x000fe20000000000 */
[----:B------:R-:W-:Y:S02]  /*12b0*/  UIADD3 UR5, UPT, UPT, UR5, UR6, URZ ;  /* 0x0000000605057290 */ /* 0x000fe4000fffe0ff */
[----:B------:R-:W-:-:S04]  /*12c0*/  USHF.L.U32 UR4, UR7, UR4, URZ ;  /* 0x0000000407047299 */ /* 0x000fc800080006ff */
[----:B------:R-:W-:Y:S02]  /*12d0*/  IMAD.U32 R2, RZ, RZ, UR5 ;  /* 0x00000005ff027e24 */ /* 0x000fe4000f8e00ff */
[----:B------:R-:W-:-:S07]  /*12e0*/  IMAD.U32 R0, RZ, RZ, UR4 ;  /* 0x00000004ff007e24 */ /* 0x000fce000f8e00ff */
.L_x_17:
[----:B------:R-:W1:Y:S01]  /*12f0*/  S2UR UR36, SR_CTAID.Z ;  /* 0x00000000002479c3 */ /* 0x000e620000002700 */
[----:B------:R-:W-:Y:S01]  /*1300*/  UISETP.GE.AND UP0, UPT, UR21, 0x1, UPT ;  /* 0x000000011500788c */ /* 0x000fe2000bf06270 */
[----:B------:R-:W-:Y:S01]  /*1310*/  UMOV UR28, 0x55 ;  /* 0x00000055001c7882 */ /* 0x000fe20000000000 */
[----:B------:R-:W-:-:S07]  /*1320*/  UMOV UR26, UR23 ;  /* 0x00000017001a7c82 */ /* 0x000fce0008000000 */
[----:B------:R-:W-:Y:S05]  /*1330*/  BRA.U !UP0, `(.L_x_18) ;  /* 0x0000000108d47547 */ /* 0x000fea000b800000 */
[----:B------:R-:W2:Y:S01]  /*1340*/  LDCU.128 UR16, c[0x0][0xb10] ;  /* 0x00016200ff1077ac */ /* 0x000ea20008000c00 */
[----:B------:R-:W3:Y:S01]  /*1350*/  LDCU UR6, c[0x0][0x370] ;  /* 0x00006e00ff0677ac */ /* 0x000ee20008000800 */
[----:B------:R-:W4:Y:S01]  /*1360*/  LDCU UR7, c[0x0][0x374] ;  /* 0x00006e80ff0777ac */ /* 0x000f220008000800 */
[----:B------:R-:W1:Y:S01]  /*1370*/  LDCU UR22, c[0x0][0xb0c] ;  /* 0x00016180ff1677ac */ /* 0x000e620008000800 */
[----:B------:R-:W1:Y:S01]  /*1380*/  LDCU UR24, c[0x0][0xb20] ;  /* 0x00016400ff1877ac */ /* 0x000e620008000800 */
[----:B------:R-:W1:Y:S01]  /*1390*/  LDCU.64 UR8, c[0x0][0xb28] ;  /* 0x00016500ff0877ac */ /* 0x000e620008000a00 */
[----:B--2---:R-:W-:Y:S02]  /*13a0*/  UISETP.NE.AND UP3, UPT, UR18, 0x1, UPT ;  /* 0x000000011200788c */ /* 0x004fe4000bf65270 */
[----:B----4-:R-:W-:Y:S02]  /*13b0*/  UIMAD.WIDE.U32 UR10, UR7, UR19, URZ ;  /* 0x00000013070a72a5 */ /* 0x010fe4000f8e00ff */
[----:B---3--:R-:W-:-:S02]  /*13c0*/  UIMAD.WIDE.U32 UR12, UR6, UR16, URZ ;  /* 0x00000010060c72a5 */ /* 0x008fc4000f8e00ff */
[----:B-1----:R-:W-:Y:S02]  /*13d0*/  UISETP.NE.AND UP0, UPT, UR22, 0x1, UPT ;  /* 0x000000011600788c */ /* 0x002fe4000bf05270 */
[----:B------:R-:W-:Y:S01]  /*13e0*/  UIMAD.WIDE.U32 UR4, UR23, UR16, URZ ;  /* 0x00000010170472a5 */ /* 0x000fe2000f8e00ff */
[----:B------:R-:W-:Y:S02]  /*13f0*/  UMOV UR10, UR11 ;  /* 0x0000000b000a7c82 */ /* 0x000fe40008000000 */
[----:B------:R-:W-:Y:S01]  /*1400*/  UMOV UR12, UR13 ;  /* 0x0000000d000c7c82 */ /* 0x000fe20008000000 */
[----:B------:R-:W-:Y:S02]  /*1410*/  @UP3 USHF.R.U32.HI UR7, URZ, UR24, UR10 ;  /* 0x00000018ff073299 */ /* 0x000fe4000801160a */
[----:B------:R-:W-:Y:S01]  /*1420*/  UISETP.NE.AND UP1, UPT, UR21, 0x1, UPT ;  /* 0x000000011500788c */ /* 0x000fe2000bf25270 */
[----:B------:R-:W-:Y:S02]  /*1430*/  UMOV UR4, UR5 ;  /* 0x0000000500047c82 */ /* 0x000fe40008000000 */
[----:B------:R-:W-:-:S02]  /*1440*/  @UP0 USHF.R.U32.HI UR6, URZ, UR17, UR12 ;  /* 0x00000011ff060299 */ /* 0x000fc4000801160c */
[----:B------:R-:W-:Y:S02]  /*1450*/  USHF.R.U32.HI UR4, URZ, UR17, UR4 ;  /* 0x00000011ff047299 */ /* 0x000fe40008011604 */
[----:B------:R-:W-:Y:S02]  /*1460*/  UIMAD.WIDE.U32 UR12, UR27, UR19, URZ ;  /* 0x000000131b0c72a5 */ /* 0x000fe4000f8e00ff */
[----:B------:R-:W-:Y:S02]  /*1470*/  UIMAD.WIDE.U32 UR10, UR7, UR8, URZ ;  /* 0x00000008070a72a5 */ /* 0x000fe4000f8e00ff */
[----:B------:R-:W-:Y:S02]  /*1480*/  UIMAD.WIDE.U32 UR14, UR6, UR8, URZ ;  /* 0x00000008060e72a5 */ /* 0x000fe4000f8e00ff */
[----:B------:R-:W-:-:S03]  /*1490*/  USEL UR5, UR23, UR4, !UP0 ;  /* 0x0000000417057287 */ /* 0x000fc6000c000000 */
[----:B------:R-:W-:Y:S01]  /*14a0*/  UMOV UR4, UR13 ;  /* 0x0000000d00047c82 */ /* 0x000fe20008000000 */
[----:B------:R-:W-:Y:S01]  /*14b0*/  UMOV UR10, UR11 ;  /* 0x0000000b000a7c82 */ /* 0x000fe20008000000 */
[----:B------:R-:W-:Y:S02]  /*14c0*/  USHF.R.U32.HI UR4, URZ, UR24, UR4 ;  /* 0x00000018ff047299 */ /* 0x000fe40008011604 */
[----:B------:R-:W-:Y:S01]  /*14d0*/  @UP1 USHF.R.U32.HI UR7, URZ, UR9, UR10 ;  /* 0x00000009ff071299 */ /* 0x000fe2000801160a */
[----:B------:R-:W-:Y:S01]  /*14e0*/  UMOV UR14, UR15 ;  /* 0x0000000f000e7c82 */ /* 0x000fe20008000000 */
[----:B------:R-:W-:Y:S02]  /*14f0*/  USEL UR4, UR27, UR4, !UP3 ;  /* 0x000000041b047287 */ /* 0x000fe4000d800000 */
[----:B------:R-:W-:Y:S02]  /*1500*/  @UP1 USHF.R.U32.HI UR6, URZ, UR9, UR14 ;  /* 0x00000009ff061299 */ /* 0x000fe4000801160e */
[----:B------:R-:W-:-:S02]  /*1510*/  UIMAD UR7, UR7, UR21, URZ ;  /* 0x00000015070772a4 */ /* 0x000fc4000f8e02ff */
[----:B------:R-:W-:Y:S02]  /*1520*/  UIMAD UR12, UR6, UR21, URZ ;  /* 0x00000015060c72a4 */ /* 0x000fe4000f8e02ff */
[----:B------:R-:W-:Y:S02]  /*1530*/  UISETP.GE.AND UP0, UPT, UR4, UR7, UPT ;  /* 0x000000070400728c */ /* 0x000fe4000bf06270 */
[----:B------:R-:W-:Y:S02]  /*1540*/  UIMAD.WIDE.U32 UR10, UR4, UR8, URZ ;  /* 0x00000008040a72a5 */ /* 0x000fe4000f8e00ff */
[----:B------:R-:W-:Y:S02]  /*1550*/  UISETP.GE.OR UP0, UPT, UR5, UR12, UP0 ;  /* 0x0000000c0500728c */ /* 0x000fe40008706670 */
[----:B------:R-:W-:Y:S02]  /*1560*/  UIMAD.WIDE.U32 UR12, UR5, UR8, URZ ;  /* 0x00000008050c72a5 */ /* 0x000fe4000f8e00ff */
[----:B------:R-:W-:Y:S01]  /*1570*/  UIADD3 UR10, UPT, UPT, -UR4, URZ, URZ ;  /* 0x000000ff040a7290 */ /* 0x000fe2000fffe1ff */
[----:B------:R-:W-:Y:S01]  /*1580*/  UMOV UR8, UR11 ;  /* 0x0000000b00087c82 */ /* 0x000fe20008000000 */
[----:B------:R-:W-:-:S02]  /*1590*/  UIADD3 UR26, UPT, UPT, -UR5, URZ, URZ ;  /* 0x000000ff051a7290 */ /* 0x000fc4000fffe1ff */
[----:B------:R-:W-:-:S03]  /*15a0*/  USHF.R.U32.HI UR8, URZ, UR9, UR8 ;  /* 0x00000009ff087299 */ /* 0x000fc60008011608 */
[----:B------:R-:W-:Y:S01]  /*15b0*/  @!UP0 UMOV UR7, UR13 ;  /* 0x0000000d00078c82 */ /* 0x000fe20008000000 */
[----:B------:R-:W-:Y:S02]  /*15c0*/  UIMAD UR27, UR18, UR10, UR27 ;  /* 0x0000000a121b72a4 */ /* 0x000fe4000f8e021b */
[----:B------:R-:W-:Y:S02]  /*15d0*/  USEL UR8, UR4, UR8, !UP1 ;  /* 0x0000000804087287 */ /* 0x000fe4000c800000 */
[----:B------:R-:W-:Y:S02]  /*15e0*/  @!UP0 USHF.R.U32.HI UR7, URZ, UR9, UR7 ;  /* 0x00000009ff078299 */ /* 0x000fe40008011607 */
[----:B------:R-:W-:Y:S02]  /*15f0*/  UIADD3 UR9, UPT, UPT, -UR8, URZ, URZ ;  /* 0x000000ff08097290 */ /* 0x000fe4000fffe1ff */
[----:B------:R-:W-:Y:S02]  /*1600*/  @!UP0 USEL UR7, UR5, UR7, !UP1 ;  /* 0x0000000705078287 */ /* 0x000fe4000c800000 */
[----:B------:R-:W-:-:S02]  /*1610*/  UIMAD UR9, UR21, UR9, UR4 ;  /* 0x00000009150972a4 */ /* 0x000fc4000f8e0204 */
[----:B------:R-:W-:Y:S02]  /*1620*/  @!UP0 UIADD3 UR8, UPT, UPT, UR8, -UR7, URZ ;  /* 0x8000000708088290 */ /* 0x000fe4000fffe0ff */
[----:B------:R-:W-:Y:S02]  /*1630*/  @!UP0 UIMAD UR6, UR9, UR6, UR7 ;  /* 0x00000006090682a4 */ /* 0x000fe4000f8e0207 */
[----:B------:R-:W-:Y:S02]  /*1640*/  @!UP0 UIMAD UR4, UR8, UR21, UR5 ;  /* 0x00000015080482a4 */ /* 0x000fe4000f8e0205 */
[----:B------:R-:W-:Y:S02]  /*1650*/  UIMAD UR26, UR22, UR26, UR23 ;  /* 0x0000001a161a72a4 */ /* 0x000fe4000f8e0217 */
[----:B------:R-:W-:Y:S01]  /*1660*/  UIMAD UR27, UR4, UR18, UR27 ;  /* 0x00000012041b72a4 */ /* 0x000fe2000f8e021b */
[----:B------:R-:W-:Y:S02]  /*1670*/  @!UP0 UMOV UR5, UR6 ;  /* 0x0000000600058c82 */ /* 0x000fe40008000000 */
[----:B------:R-:W-:-:S12]  /*1680*/  UIMAD UR26, UR5, UR22, UR26 ;  /* 0x00000016051a72a4 */ /* 0x000fd8000f8e021a */
.L_x_18:
[----:B------:R-:W-:Y:S02]  /*1690*/  UISETP.NE.AND UP1, UPT, UR25, 0x1, UPT ;  /* 0x000000011900788c */ /* 0x000fe4000bf25270 */
[----:B------:R-:W-:Y:S02]  /*16a0*/  UISETP.NE.AND UP0, UPT, UR20, 0x2, UPT ;  /* 0x000000021400788c */ /* 0x000fe4000bf05270 */
[----:B------:R-:W-:Y:S02]  /*16b0*/  ULOP3.LUT UR30, UR30, 0xc00, URZ, 0xc0, !UPT ;  /* 0x00000c001e1e7892 */ /* 0x000fe4000f8ec0ff */
[----:B------:R-:W-:-:S03]  /*16c0*/  USHF.L.U32 UR29, UR28, UR29, URZ ;  /* 0x0000001d1c1d7299 */ /* 0x000fc600080006ff */
[----:B------:R-:W-:Y:S09]  /*16d0*/  BRA.U UP1, `(.L_x_19) ;  /* 0x0000000101407547 */ /* 0x000ff2000b800000 */
[----:B------:R-:W2:Y:S01]  /*16e0*/  LDCU.128 UR8, c[0x0][0xb10] ;  /* 0x00016200ff0877ac */ /* 0x000ea20008000c00 */
[----:B------:R-:W3:Y:S01]  /*16f0*/  LDCU UR12, c[0x0][0xb0c] ;  /* 0x00016180ff0c77ac */ /* 0x000ee20008000800 */
[----:B------:R-:W4:Y:S01]  /*1700*/  LDCU UR13, c[0x0][0xb20] ;  /* 0x00016400ff0d77ac */ /* 0x000f220008000800 */
[----:B--2---:R-:W-:Y:S02]  /*1710*/  UIMAD.WIDE.U32 UR4, UR26, UR8, URZ ;  /* 0x000000081a0472a5 */ /* 0x004fe4000f8e00ff */
[----:B------:R-:W-:Y:S02]  /*1720*/  UIMAD.WIDE.U32 UR6, UR27, UR11, URZ ;  /* 0x0000000b1b0672a5 */ /* 0x000fe4000f8e00ff */
[----:B---3--:R-:W-:Y:S02]  /*1730*/  UISETP.NE.AND UP1, UPT, UR12, 0x1, UPT ;  /* 0x000000010c00788c */ /* 0x008fe4000bf25270 */
[----:B------:R-:W-:-:S03]  /*1740*/  USHF.R.U32.HI UR5, URZ, UR9, UR5 ;  /* 0x00000009ff057299 */ /* 0x000fc60008011605 */
[----:B------:R-:W-:Y:S01]  /*1750*/  UMOV UR4, UR7 ;  /* 0x0000000700047c82 */ /* 0x000fe20008000000 */
[----:B------:R-:W-:Y:S02]  /*1760*/  USEL UR5, UR26, UR5, !UP1 ;  /* 0x000000051a057287 */ /* 0x000fe4000c800000 */
[----:B------:R-:W-:Y:S02]  /*1770*/  UISETP.NE.AND UP1, UPT, UR10, 0x1, UPT ;  /* 0x000000010a00788c */ /* 0x000fe4000bf25270 */
[----:B----4-:R-:W-:-:S04]  /*1780*/  USHF.R.U32.HI UR4, URZ, UR13, UR4 ;  /* 0x0000000dff047299 */ /* 0x010fc80008011604 */
[----:B------:R-:W-:-:S04]  /*1790*/  USEL UR4, UR27, UR4, !UP1 ;  /* 0x000000041b047287 */ /* 0x000fc8000c800000 */
[----:B------:R-:W-:Y:S02]  /*17a0*/  UIADD3 UR6, UPT, UPT, -UR4, UR5, URZ ;  /* 0x0000000504067290 */ /* 0x000fe4000fffe1ff */
[----:B------:R-:W-:Y:S02]  /*17b0*/  UIADD3 UR4, UPT, UPT, UR4, -UR5, URZ ;  /* 0x8000000504047290 */ /* 0x000fe4000fffe0ff */
[----:B------:R-:W-:Y:S02]  /*17c0*/  UIMAD UR27, UR6, UR10, UR27 ;  /* 0x0000000a061b72a4 */ /* 0x000fe4000f8e021b */
[----:B------:R-:W-:-:S12]  /*17d0*/  UIMAD UR26, UR4, UR12, UR26 ;  /* 0x0000000c041a72a4 */ /* 0x000fd8000f8e021a */
.L_x_19:
[----:B------:R-:W-:Y:S05]  /*17e0*/  BRA.U !UP6, `(.L_x_20) ;  /* 0x000000010e0c7547 */ /* 0x000fea000b800000 */
[----:B------:R-:W-:Y:S01]  /*17f0*/  UCGABAR_WAIT ;  /* 0x0000000000007dc7 */ /* 0x000fe20008000000 */
[----:B------:R-:W-:Y:S01]  /*1800*/  CCTL.IVALL ;  /* 0x00000000ff00798f */ /* 0x000fe20002000000 */
[----:B------:R-:W-:Y:S05]  /*1810*/  BRA `(.L_x_21) ;  /* 0x0000000000047947 */ /* 0x000fea0003800000 */
.L_x_20:
[----:B------:R-:W-:Y:S06]  /*1820*/  BAR.SYNC.DEFER_BLOCKING 0x0 ;  /* 0x0000000000007b1d */ /* 0x000fec0000010000 */
.L_x_21:
[----:B------:R-:W-:Y:S05]  /*1830*/  BRA.U UP0, `(.L_x_22) ;  /* 0x0000001500607547 */ /* 0x000fea000b800000 */
[----:B------:R-:W2:Y:S01]  /*1840*/  LDCU UR6, c[0x0][0x38c] ;  /* 0x00007180ff0677ac */ /* 0x000ea20008000800 */
[----:B------:R-:W-:Y:S01]  /*1850*/  PLOP3.LUT P1, PT, PT, PT, UP4, 0x80, 0x8 ;  /* 0x000000000008781c */ /* 0x000fe20003f2f048 */
[----:B------:R-:W-:Y:S01]  /*1860*/  IMAD.MOV.U32 R12, RZ, RZ, 0x1 ;  /* 0x00000001ff0c7424 */ /* 0x000fe200078e00ff */
[----:B------:R-:W-:Y:S01]  /*1870*/  ISETP.NE.AND P2, PT, R3, RZ, P3 ;  /* 0x000000ff0300720c */ /* 0x000fe20001f45270 */
[----:B------:R-:W-:Y:S01]  /*1880*/  UISETP.NE.AND UP1, UPT, UR20, URZ, UPT ;  /* 0x000000ff1400728c */ /* 0x000fe2000bf25270 */
[----:B------:R-:W-:Y:S02]  /*1890*/  PLOP3.LUT P1, PT, P1, PT, PT, 0x8, 0x80 ;  /* 0x000000000080781c */ /* 0x000fe40000f2e170 */
[----:B------:R-:W-:Y:S01]  /*18a0*/  CS2R R10, SRZ ;  /* 0x00000000000a7805 */ /* 0x000fe2000001ff00 */
[----:B------:R-:W-:Y:S01]  /*18b0*/  IMAD.MOV.U32 R9, RZ, RZ, RZ ;  /* 0x000000ffff097224 */ /* 0x000fe200078e00ff */
[----:B------:R-:W3:Y:S01]  /*18c0*/  LDCU UR47, c[0x0][0x370] ;  /* 0x00006e00ff2f77ac */ /* 0x000ee20008000800 */
[----:B------:R-:W-:Y:S01]  /*18d0*/  IMAD.MOV.U32 R8, RZ, RZ, 0x1 ;  /* 0x00000001ff087424 */ /* 0x000fe200078e00ff */
[----:B------:R-:W4:Y:S01]  /*18e0*/  LDCU.64 UR40, c[0x0][0x348] ;  /* 0x00006900ff2877ac */ /* 0x000f220008000a00 */
[----:B------:R-:W-:-:S02]  /*18f0*/  USHF.L.U32 UR56, UR23, 0x6, URZ ;  /* 0x0000000617387899 */ /* 0x000fc400080006ff */
[----:B--2---:R-:W-:Y:S02]  /*1900*/  UIADD3 UR5, UPT, UPT, UR6, 0x3f, URZ ;  /* 0x0000003f06057890 */ /* 0x004fe4000fffe0ff */
[----:B------:R-:W-:Y:S02]  /*1910*/  UIADD3 UR55, UPT, UPT, UR6, 0x7e, URZ ;  /* 0x0000007e06377890 */ /* 0x000fe4000fffe0ff */
[----:B------:R-:W-:Y:S01]  /*1920*/  USHF.R.S32.HI UR4, URZ, 0x1f, UR5 ;  /* 0x0000001fff047899 */ /* 0x000fe20008011405 */
[----:B------:R-:W2:Y:S03]  /*1930*/  LDCU UR46, c[0x0][0x374] ;  /* 0x00006e80ff2e77ac */ /* 0x000ea60008000800 */
[----:B------:R-:W-:Y:S02]  /*1940*/  ULEA.HI UR4, UR4, UR5, URZ, 0x6 ;  /* 0x0000000504047291 */ /* 0x000fe4000f8f30ff */
[----:B------:R-:W-:-:S02]  /*1950*/  USHF.L.U32 UR5, UR23, 0x7, URZ ;  /* 0x0000000717057899 */ /* 0x000fc400080006ff */
[----:B------:R-:W-:Y:S02]  /*1960*/  USHF.R.S32.HI UR49, URZ, 0x6, UR4 ;  /* 0x00000006ff317899 */ /* 0x000fe40008011404 */
[----:B------:R-:W-:Y:S02]  /*1970*/  UIADD3 UR4, UPT, UPT, UR6, -0x1, URZ ;  /* 0xffffffff06047890 */ /* 0x000fe4000fffe0ff */
[----:B------:R-:W-:Y:S02]  /*1980*/  UISETP.LT.U32.AND UP0, UPT, UR49, 0x4, UPT ;  /* 0x000000043100788c */ /* 0x000fe4000bf01070 */
[----:B------:R-:W-:Y:S02]  /*1990*/  UISETP.GE.U32.AND UP2, UPT, UR4, -0x7f, UPT ;  /* 0xffffff810400788c */ /* 0x000fe4000bf46070 */
[----:B------:R-:W-:Y:S02]  /*19a0*/  USEL UR48, UR49, 0x4, UP0 ;  /* 0x0000000431307887 */ /* 0x000fe40008000000 */
[----:B------:R-:W-:-:S02]  /*19b0*/  ULOP3.LUT UR5, UR5, 0x80, URZ, 0xc0, !UPT ;  /* 0x0000008005057892 */ /* 0x000fc4000f8ec0ff */
[----:B------:R-:W-:Y:S02]  /*19c0*/  UIADD3 UR4, UPT, UPT, UR48, -0x1, URZ ;  /* 0xffffffff30047890 */ /* 0x000fe4000fffe0ff */
[----:B------:R-:W-:Y:S02]  /*19d0*/  USEL UR31, UR54, 0x2, UP1 ;  /* 0x00000002361f7887 */ /* 0x000fe40008800000 */
[----:B------:R-:W-:Y:S02]  /*19e0*/  ULEA.HI UR51, UR30, UR5, URZ, 0x1b ;  /* 0x000000051e337291 */ /* 0x000fe4000f8fd8ff */
[----:B------:R-:W-:Y:S02]  /*19f0*/  @UP2 UIADD3 UR4, UPT, UPT, UR48, URZ, URZ ;  /* 0x000000ff30042290 */ /* 0x000fe4000fffe0ff */
[----:B------:R-:W-:Y:S02]  /*1a00*/  UIADD3 UR52, UPT, UPT, UR49, -UR48, URZ ;  /* 0x8000003031347290 */ /* 0x000fe4000fffe0ff */
[----:B------:R-:W-:-:S02]  /*1a10*/  UIADD3 UR42, UPT, UPT, UR4, 0x1, URZ ;  /* 0x00000001042a7890 */ /* 0x000fc4000fffe0ff */
[----:B------:R-:W-:Y:S01]  /*1a20*/  UIADD3 UR50, UPT, UPT, -UR4, URZ, URZ ;  /* 0x000000ff04327290 */ /* 0x000fe2000fffe1ff */
[----:B--234-:R-:W-:-:S11]  /*1a30*/  UMOV UR15, URZ ;  /* 0x000000ff000f7c82 */ /* 0x01cfd60008000000 */
.L_x_44:
[----:B------:R-:W-:Y:S01]  /*1a40*/  UISETP.NE.AND UP0, UPT, UR53, URZ, UPT ;  /* 0x000000ff3500728c */ /* 0x000fe2000bf05270 */
[----:B------:R-:W2:Y:S08]  /*1a50*/  S2UR UR53, SR_CgaCtaId ;  /* 0x00000000003579c3 */ /* 0x000eb00000008800 */
[----:B------:R-:W-:Y:S05]  /*1a60*/  BRA.U UP0, `(.L_x_23) ;  /* 0x0000000100347547 */ /* 0x000fea000b800000 */
[----:B------:R-:W3:Y:S01]  /*1a70*/  S2R R0, SR_CgaCtaId ;  /* 0x0000000000007919 */ /* 0x000ee20000008800 */
[----:B------:R-:W-:-:S04]  /*1a80*/  MOV R2, 0x400 ;  /* 0x0000040000027802 */ /* 0x000fc80000000f00 */
[----:B---3--:R-:W-:Y:S02]  /*1a90*/  LEA R0, R0, R2, 0x18 ;  /* 0x0000000200007211 */ /* 0x008fe400078ec0ff */
[----:B------:R-:W-:-:S03]  /*1aa0*/  SHF.L.U32 R2, R8, 0x1f, RZ ;  /* 0x0000001f08027819 */ /* 0x000fc600000006ff */
[----:B------:R-:W-:-:S04]  /*1ab0*/  IMAD R0, R9, 0x8, R0 ;  /* 0x0000000809007824 */ /* 0x000fc800078e0200 */
[----:B------:R-:W3:Y:S02]  /*1ac0*/  SYNCS.PHASECHK.TRANS64.TRYWAIT P0, [R0+URZ+0x100], R2 ;  /* 0x00010002000075a7 */ /* 0x000ee400080011ff */
[----:B---3--:R-:W-:Y:S05]  /*1ad0*/  @!P0 BRA `(.L_x_24) ;  /* 0x000000a800c48947 */ /* 0x008fea0003800000 */
.L_x_187:
[----:B------:R-:W-:Y:S01]  /*1ae0*/  VIADD R9, R9, 0x1 ;  /* 0x0000000109097836 */ /* 0x000fe20000000000 */
[----:B------:R3:W-:Y:S04]  /*1af0*/  SYNCS.ARRIVE.TRANS64.A1T0 RZ, [R0+URZ+0xf0], RZ ;  /* 0x0000f0ff00ff79a7 */ /* 0x0007e800081000ff */
[----:B------:R-:W-:-:S04]  /*1b00*/  ISETP.NE.AND P0, PT, R9, 0x2, PT ;  /* 0x000000020900780c */ /* 0x000fc80003f05270 */
[----:B------:R-:W-:Y:S02]  /*1b10*/  SEL R9, R9, RZ, P0 ;  /* 0x000000ff09097207 */ /* 0x000fe40000000000 */
[----:B---3--:R-:W-:-:S04]  /*1b20*/  SEL R0, RZ, 0x1, P0 ;  /* 0x00000001ff007807 */ /* 0x008fc80000000000 */
[----:B------:R-:W-:-:S07]  /*1b30*/  LOP3.LUT R8, R8, R0, RZ, 0x3c, !PT ;  /* 0x0000000008087212 */ /* 0x000fce00078e3cff */
.L_x_23:
[----:B------:R-:W-:Y:S01]  /*1b40*/  UMOV UR14, 0x400 ;  /* 0x00000400000e7882 */ /* 0x000fe20000000000 */
[----:B------:R-:W-:Y:S01]  /*1b50*/  SHF.L.U32 R0, R12, 0x1f, RZ ;  /* 0x0000001f0c007819 */ /* 0x000fe200000006ff */
[----:B--2---:R-:W-:Y:S02]  /*1b60*/  ULEA UR14, UR53, UR14, 0x18 ;  /* 0x0000000e350e7291 */ /* 0x004fe4000f8ec0ff */
[----:B------:R-:W-:Y:S02]  /*1b70*/  UISETP.GE.U32.AND UP0, UPT, UR55, 0x7f, UPT ;  /* 0x0000007f3700788c */ /* 0x000fe4000bf06070 */
[----:B------:R-:W-:Y:S02]  /*1b80*/  ULEA UR4, UR15, UR14, 0x3 ;  /* 0x0000000e0f047291 */ /* 0x000fe4000f8e18ff */
[----:B------:R-:W-:Y:S01]  /*1b90*/  ULEA UR19, UR27, UR51, 0x8 ;  /* 0x000000331b137291 */ /* 0x000fe2000f8e40ff */
[----:B------:R-:W-:-:S06]  /*1ba0*/  UMOV UR13, URZ ;  /* 0x000000ff000d7c82 */ /* 0x000fcc0008000000 */
[----:B------:R2:W3:Y:S01]  /*1bb0*/  SYNCS.PHASECHK.TRANS64.TRYWAIT P0, [UR4+0x20], R0 ;  /* 0x00002000ff0075a7 */ /* 0x0004e20008001104 */
[----:B------:R-:W-:-:S04]  /*1bc0*/  ULEA.HI UR4, UR26, UR26, URZ, 0x1 ;  /* 0x0000001a1a047291 */ /* 0x000fc8000f8f08ff */
[----:B------:R-:W-:-:S04]  /*1bd0*/  USHF.L.U32 UR4, UR4, 0x6, URZ ;  /* 0x0000000604047899 */ /* 0x000fc800080006ff */
[----:B------:R-:W-:-:S04]  /*1be0*/  ULOP3.LUT UR35, UR4, 0xffffff80, URZ, 0xc0, !UPT ;  /* 0xffffff8004237892 */ /* 0x000fc8000f8ec0ff */
[----:B------:R-:W-:Y:S01]  /*1bf0*/  ULOP3.LUT UR35, UR35, 0x40, UR56, 0xf8, !UPT ;  /* 0x0000004023237892 */ /* 0x000fe2000f8ef838 */
[----:B------:R-:W-:Y:S11]  /*1c00*/  BRA.U !UP0, `(.L_x_25) ;  /* 0x0000000108f87547 */ /* 0x000ff6000b800000 */
[----:B------:R-:W-:Y:S01]  /*1c10*/  UMOV UR21, UR50 ;  /* 0x0000003200157c82 */ /* 0x000fe20008000000 */
[----:B------:R-:W-:Y:S01]  /*1c20*/  UMOV UR4, UR15 ;  /* 0x0000000f00047c82 */ /* 0x000fe20008000000 */
[----:B------:R-:W-:-:S05]  /*1c30*/  UMOV UR26, 0x20 ;  /* 0x00000020001a7882 */ /* 0x000fca0000000000 */
.L_x_31:
[----:B------:R-:W-:Y:S01]  /*1c40*/  ULEA UR33, UR4, UR14, 0x3 ;  /* 0x0000000e04217291 */ /* 0x000fe2000f8e18ff */
[----:B------:R-:W-:Y:S01]  /*1c50*/  @P3 MOV R2, 0x18000 ;  /* 0x0001800000023802 */ /* 0x000fe20000000f00 */
[----:B-1-3--:R-:W-:Y:S10]  /*1c60*/  @P0 BRA `(.L_x_26) ;  /* 0x00000000000c0947 */ /* 0x00aff40003800000 */
[----:B------:R-:W-:-:S04]  /*1c70*/  SHF.L.U32 R3, R12, 0x1f, RZ ;  /* 0x0000001f0c037819 */ /* 0x000fc800000006ff */
[----:B------:R-:W3:Y:S02]  /*1c80*/  SYNCS.PHASECHK.TRANS64.TRYWAIT P0, [UR33+0x20], R3 ;  /* 0x00002003ff0075a7 */ /* 0x000ee40008001121 */
[----:B---3--:R-:W-:Y:S05]  /*1c90*/  @!P0 BRA `(.L_x_27) ;  /* 0x000000a800688947 */ /* 0x008fea0003800000 */
.L_x_26:
[----:B------:R3:W-:Y:S01]  /*1ca0*/  @P3 SYNCS.ARRIVE.TRANS64 RZ, [UR33], R2 ;  /* 0x00000002ffff39a7 */ /* 0x0007e20008000021 */
[----:B------:R-:W-:Y:S02]  /*1cb0*/  ULOP3.LUT UR5, UR31, 0x2, URZ, 0xfc, !UPT ;  /* 0x000000021f057892 */ /* 0x000fe4000f8efcff */
[----:B------:R-:W-:Y:S02]  /*1cc0*/  UIADD3 UR21, UPT, UPT, UR21, 0x1, URZ ;  /* 0x0000000115157890 */ /* 0x000fe4000fffe0ff */
[----:B------:R-:W-:Y:S02]  /*1cd0*/  UISETP.NE.AND UP0, UPT, UR5, 0x2, UPT ;  /* 0x000000020500788c */ /* 0x000fe4000bf05270 */
[----:B------:R-:W-:-:S07]  /*1ce0*/  UISETP.NE.AND UP2, UPT, UR21, 0x1, UPT ;  /* 0x000000011500788c */ /* 0x000fce000bf45270 */
[----:B------:R-:W-:Y:S05]  /*1cf0*/  BRA.U UP0, `(.L_x_28) ;  /* 0x0000000100047547 */ /* 0x000fea000b800000 */
[----:B-1----:R-:W-:Y:S05]  /*1d00*/  BPT.TRAP 0x1 ;  /* 0x000000040000795c */ /* 0x002fea0000300000 */
.L_x_28:
[----:B------:R-:W-:Y:S04]  /*1d10*/  BSSY.RECONVERGENT B0, `(.L_x_29) ;  /* 0x0000003000007945 */ /* 0x000fe80003800200 */
[----:B------:R-:W-:Y:S05]  /*1d20*/  @!P2 BRA `(.L_x_30) ;  /* 0x000000000004a947 */ /* 0x000fea0003800000 */
[----:B-1----:R-:W-:Y:S05]  /*1d30*/  BPT.TRAP 0x1 ;  /* 0x000000040000795c */ /* 0x002fea0000300000 */
.L_x_30:
[----:B-1----:R-:W-:Y:S05]  /*1d40*/  BSYNC.RECONVERGENT B0 ;  /* 0x0000000000007941 */ /* 0x002fea0003800200 */
.L_x_29:
[----:B------:R-:W-:Y:S02]  /*1d50*/  UIADD3 UR5, UPT, UPT, UR4, 0x1, URZ ;  /* 0x0000000104057890 */ /* 0x000fe4000fffe0ff */
[----:B------:R-:W-:Y:S02]  /*1d60*/  ULEA UR8, UR4, UR30, 0xd ;  /* 0x0000001e04087291 */ /* 0x000fe4000f8e68ff */
[----:B------:R-:W-:Y:S02]  /*1d70*/  UISETP.NE.AND UP0, UPT, UR5, 0x4, UPT ;  /* 0x000000040500788c */ /* 0x000fe4000bf05270 */
[----:B------:R-:W-:Y:S02]  /*1d80*/  ULEA UR24, UR4, UR14, 0xe ;  /* 0x0000000e04187291 */ /* 0x000fe4000f8e70ff */
[----:B------:R-:W-:Y:S02]  /*1d90*/  USEL UR6, URZ, 0x1, UP0 ;  /* 0x00000001ff067887 */ /* 0x000fe40008000000 */
[----:B------:R-:W-:-:S02]  /*1da0*/  USEL UR15, UR5, URZ, UP0 ;  /* 0x000000ff050f7287 */ /* 0x000fc40008000000 */
[----:B------:R-:W-:Y:S02]  /*1db0*/  UIADD3 UR4, UP0, UPT, UR40, 0x180, URZ ;  /* 0x0000018028047890 */ /* 0x000fe4000ff1e0ff */
[----:B------:R-:W-:Y:S01]  /*1dc0*/  ULEA UR5, UR15, UR14, 0x3 ;  /* 0x0000000e0f057291 */ /* 0x000fe2000f8e18ff */
[----:B------:R-:W-:Y:S01]  /*1dd0*/  LOP3.LUT R12, R12, UR6, RZ, 0x3c, !PT ;  /* 0x000000060c0c7c12 */ /* 0x000fe2000f8e3cff */
[----:B------:R-:W-:Y:S02]  /*1de0*/  UIADD3 UR6, UP1, UPT, UR40, 0x80, URZ ;  /* 0x0000008028067890 */ /* 0x000fe4000ff3e0ff */
[----:B------:R-:W-:Y:S01]  /*1df0*/  ULEA UR8, UR8, UR14, 0x2 ;  /* 0x0000000e08087291 */ /* 0x000fe2000f8e10ff */
[----:B--2---:R-:W-:Y:S01]  /*1e00*/  SHF.L.U32 R0, R12, 0x1f, RZ ;  /* 0x0000001f0c007819 */ /* 0x004fe200000006ff */
[----:B------:R-:W-:Y:S02]  /*1e10*/  UIADD3 UR34, UPT, UPT, UR26, -0x20, URZ ;  /* 0xffffffe01a227890 */ /* 0x000fe4000fffe0ff */
[----:B------:R-:W-:Y:S01]  /*1e20*/  ULOP3.LUT UR33, UR33, 0xfefffff8, URZ, 0xc0, !UPT ;  /* 0xfefffff821217892 */ /* 0x000fe2000f8ec0ff */
[----:B------:R4:W1:Y:S01]  /*1e30*/  SYNCS.PHASECHK.TRANS64.TRYWAIT P0, [UR5+0x20], R0 ;  /* 0x00002000ff0075a7 */ /* 0x0008620008001105 */
[----:B------:R-:W-:-:S02]  /*1e40*/  UIADD3.X UR7, UPT, UPT, URZ, UR41, URZ, UP1, !UPT ;  /* 0x00000029ff077290 */ /* 0x000fc40008ffe4ff */
[----:B------:R-:W-:Y:S02]  /*1e50*/  UIADD3 UR32, UPT, UPT, UR24, 0x8400, URZ ;  /* 0x0000840018207890 */ /* 0x000fe4000fffe0ff */
[----:B------:R-:W-:Y:S02]  /*1e60*/  UIADD3 UR24, UPT, UPT, UR24, 0xa400, URZ ;  /* 0x0000a40018187890 */ /* 0x000fe4000fffe0ff */
[----:B------:R-:W-:Y:S02]  /*1e70*/  UIADD3.X UR5, UPT, UPT, URZ, UR41, URZ, UP0, !UPT ;  /* 0x00000029ff057290 */ /* 0x000fe400087fe4ff */
[----:B------:R-:W-:Y:S02]  /*1e80*/  UIADD3 UR16, UPT, UPT, UR8, 0x18400, URZ ;  /* 0x0001840008107890 */ /* 0x000fe4000fffe0ff */
[----:B------:R-:W-:Y:S02]  /*1e90*/  UPRMT UR13, URZ, 0x5410, UR29 ;  /* 0x00005410ff0d7896 */ /* 0x000fe4000800001d */
[----:B------:R-:W-:Y:S01]  /*1ea0*/  UIADD3 UR8, UPT, UPT, UR8, 0x1c400, URZ ;  /* 0x0001c40008087890 */ /* 0x000fe2000fffe0ff */
[----:B------:R-:W-:Y:S01]  /*1eb0*/  UMOV UR22, 0x0 ;  /* 0x0000000000167882 */ /* 0x000fe20000000000 */
[----:B------:R-:W-:Y:S01]  /*1ec0*/  UMOV UR23, 0x10000000 ;  /* 0x1000000000177882 */ /* 0x000fe20000000000 */
[----:B------:R-:W-:Y:S01]  /*1ed0*/  UMOV UR27, UR35 ;  /* 0x00000023001b7c82 */ /* 0x000fe20008000000 */
[----:B------:R-:W-:Y:S01]  /*1ee0*/  UMOV UR28, UR36 ;  /* 0x00000024001c7c82 */ /* 0x000fe20008000000 */
[----:B------:R-:W-:Y:S01]  /*1ef0*/  UMOV UR25, UR33 ;  /* 0x0000002100197c82 */ /* 0x000fe20008000000 */
[----:B------:R-:W-:Y:S01]  /*1f00*/  UMOV UR20, UR36 ;  /* 0x0000002400147c82 */ /* 0x000fe20008000000 */
[----:B------:R-:W-:Y:S01]  /*1f10*/  UMOV UR17, UR33 ;  /* 0x0000002100117c82 */ /* 0x000fe20008000000 */
[----:B------:R-:W-:Y:S01]  /*1f20*/  UMOV UR18, UR34 ;  /* 0x0000002200127c82 */ /* 0x000fe20008000000 */
[----:B------:R-:W-:Y:S01]  /*1f30*/  UTMALDG.3D.2CTA [UR32], [UR6], desc[UR22] ;  /* 0x00001620060075b4 */ /* 0x000fe20008211000 */
[----:B------:R-:W-:Y:S01]  /*1f40*/  UMOV UR10, UR26 ;  /* 0x0000001a000a7c82 */ /* 0x000fe20008000000 */
[----:B------:R-:W-:Y:S01]  /*1f50*/  UMOV UR11, UR19 ;  /* 0x00000013000b7c82 */ /* 0x000fe20008000000 */
[----:B------:R-:W-:Y:S01]  /*1f60*/  UMOV UR12, UR36 ;  /* 0x00000024000c7c82 */ /* 0x000fe20008000000 */
[----:B------:R-:W-:Y:S01]  /*1f70*/  UMOV UR9, UR33 ;  /* 0x0000002100097c82 */ /* 0x000fe20008000000 */
[----:B------:R2:W-:Y:S01]  /*1f80*/  UTMALDG.3D.2CTA [UR24], [UR6], desc[UR22] ;  /* 0x00001618060075b4 */ /* 0x0005e20008211000 */
[----:B------:R-:W-:Y:S01]  /*1f90*/  UTMALDG.3D.MULTICAST.2CTA [UR16], [UR4], UR13, desc[UR22] ;  /* 0x00001610040073b4 */ /* 0x000fe2000821180d */
[----:B------:R3:W-:Y:S01]  /*1fa0*/  UTMALDG.3D.MULTICAST.2CTA [UR8], [UR4], UR13, desc[UR22] ;  /* 0x00001608040073b4 */ /* 0x0007e2000821180d */
[----:B--2---:R-:W-:Y:S01]  /*1fb0*/  UIADD3 UR26, UPT, UPT, UR26, 0x40, URZ ;  /* 0x000000401a1a7890 */ /* 0x004fe2000fffe0ff */
[----:B---3--:R-:W-:Y:S01]  /*1fc0*/  UMOV UR13, UR42 ;  /* 0x0000002a000d7c82 */ /* 0x008fe20008000000 */
[----:B------:R-:W-:Y:S01]  /*1fd0*/  UMOV UR4, UR15 ;  /* 0x0000000f00047c82 */ /* 0x000fe20008000000 */
[----:B----4-:R-:W-:Y:S09]  /*1fe0*/  BRA.U UP2, `(.L_x_31) ;  /* 0xfffffffd02147547 */ /* 0x010ff2000b83ffff */
.L_x_25:
[----:B------:R-:W-:Y:S01]  /*1ff0*/  ULEA UR4, UR15, UR14, 0x3 ;  /* 0x0000000e0f047291 */ /* 0x000fe2000f8e18ff */
[----:B--2---:R-:W-:Y:S01]  /*2000*/  SHF.L.U32 R0, R12, 0x1f, RZ ;  /* 0x0000001f0c007819 */ /* 0x004fe200000006ff */
[----:B------:R-:W-:Y:S01]  /*2010*/  @!P1 SYNCS.ARRIVE.TRANS64.A1T0 RZ, [UR14+0x88], RZ ;  /* 0x000088ffffff99a7 */ /* 0x000fe2000810000e */
[----:B------:R-:W-:-:S06]  /*2020*/  UISETP.GT.AND UP0, UPT, UR49, UR48, UPT ;  /* 0x000000303100728c */ /* 0x000fcc000bf04270 */
[----:B------:R2:W4:Y:S03]  /*2030*/  SYNCS.PHASECHK.TRANS64.TRYWAIT P1, [UR4+0x20], R0 ;  /* 0x00002000ff0075a7 */ /* 0x0005260008021104 */
[----:B------:R-:W-:Y:S05]  /*2040*/  BRA.U !UP0, `(.L_x_32) ;  /* 0x0000000508047547 */ /* 0x000fea000b800000 */
[----:B------:R-:W-:Y:S01]  /*2050*/  UIADD3 UR37, UPT, UPT, UR52, UR13, URZ ;  /* 0x0000000d34257290 */ /* 0x000fe2000fffe0ff */
[----:B------:R-:W-:-:S11]  /*2060*/  UMOV UR6, UR15 ;  /* 0x0000000f00067c82 */ /* 0x000fd60008000000 */
.L_x_40:
[----:B------:R-:W-:Y:S01]  /*2070*/  ULEA UR7, UR6, UR14, 0x3 ;  /* 0x0000000e06077291 */ /* 0x000fe2000f8e18ff */
[----:B----4-:R-:W-:Y:S01]  /*2080*/  @P3 MOV R2, 0x18000 ;  /* 0x0001800000023802 */ /* 0x010fe20000000f00 */
[----:B-12-4-:R-:W-:Y:S10]  /*2090*/  @P1 BRA `(.L_x_33) ;  /* 0x00000000000c1947 */ /* 0x016ff40003800000 */
[----:B------:R-:W-:-:S04]  /*20a0*/  SHF.L.U32 R3, R12, 0x1f, RZ ;  /* 0x0000001f0c037819 */ /* 0x000fc800000006ff */
[----:B-1-3--:R-:W1:Y:S02]  /*20b0*/  SYNCS.PHASECHK.TRANS64.TRYWAIT P0, [UR7+0x20], R3 ;  /* 0x00002003ff0075a7 */ /* 0x00ae640008001107 */
[----:B-1----:R-:W-:Y:S05]  /*20c0*/  @!P0 BRA `(.L_x_34) ;  /* 0x000000a400748947 */ /* 0x002fea0003800000 */
.L_x_33:
[----:B------:R4:W-:Y:S01]  /*20d0*/  @P3 SYNCS.ARRIVE.TRANS64 RZ, [UR7], R2 ;  /* 0x00000002ffff39a7 */ /* 0x0009e20008000007 */
[----:B------:R-:W-:-:S04]  /*20e0*/  ULOP3.LUT UR4, UR31, 0x2, URZ, 0xfc, !UPT ;  /* 0x000000021f047892 */ /* 0x000fc8000f8efcff */
[----:B------:R-:W-:-:S09]  /*20f0*/  UISETP.NE.AND UP0, UPT, UR4, 0x2, UPT ;  /* 0x000000020400788c */ /* 0x000fd2000bf05270 */
[----:B------:R-:W-:Y:S05]  /*2100*/  BRA.U UP0, `(.L_x_35) ;  /* 0x0000000100047547 */ /* 0x000fea000b800000 */
[----:B-1----:R-:W-:Y:S05]  /*2110*/  BPT.TRAP 0x1 ;  /* 0x000000040000795c */ /* 0x002fea0000300000 */
.L_x_35:
[----:B------:R-:W-:Y:S04]  /*2120*/  BSSY.RECONVERGENT B0, `(.L_x_36) ;  /* 0x0000003000007945 */ /* 0x000fe80003800200 */
[----:B------:R-:W-:Y:S05]  /*2130*/  @!P2 BRA `(.L_x_37) ;  /* 0x000000000004a947 */ /* 0x000fea0003800000 */
[----:B-1----:R-:W-:Y:S05]  /*2140*/  BPT.TRAP 0x1 ;  /* 0x000000040000795c */ /* 0x002fea0000300000 */
.L_x_37:
[----:B-1----:R-:W-:Y:S05]  /*2150*/  BSYNC.RECONVERGENT B0 ;  /* 0x0000000000007941 */ /* 0x002fea0003800200 */
.L_x_36:
[----:B------:R-:W-:Y:S01]  /*2160*/  UIADD3 UR4, UPT, UPT, UR6, 0x1, URZ ;  /* 0x0000000106047890 */ /* 0x000fe2000fffe0ff */
[----:B------:R-:W-:Y:S01]  /*2170*/  BSSY.RECONVERGENT B0, `(.L_x_38) ;  /* 0x000002a000007945 */ /* 0x000fe20003800200 */
[----:B---3--:R-:W-:Y:S02]  /*2180*/  ELECT P0, URZ, PT ;  /* 0x0000000000ff782f */ /* 0x008fe40003800000 */
[----:B------:R-:W-:-:S04]  /*2190*/  UISETP.NE.AND UP0, UPT, UR4, 0x4, UPT ;  /* 0x000000040400788c */ /* 0x000fc8000bf05270 */
[----:B------:R-:W-:Y:S02]  /*21a0*/  USEL UR5, URZ, 0x1, UP0 ;  /* 0x00000001ff057887 */ /* 0x000fe40008000000 */
[----:B------:R-:W-:-:S04]  /*21b0*/  USEL UR15, UR4, URZ, UP0 ;  /* 0x000000ff040f7287 */ /* 0x000fc80008000000 */
[----:B------:R-:W-:Y:S01]  /*21c0*/  ULEA UR4, UR15, UR14, 0x3 ;  /* 0x0000000e0f047291 */ /* 0x000fe2000f8e18ff */
[----:B------:R-:W-:-:S04]  /*21d0*/  LOP3.LUT R12, R12, UR5, RZ, 0x3c, !PT ;  /* 0x000000050c0c7c12 */ /* 0x000fc8000f8e3cff */
[----:B--2---:R-:W-:-:S04]  /*21e0*/  SHF.L.U32 R0, R12, 0x1f, RZ ;  /* 0x0000001f0c007819 */ /* 0x004fc800000006ff */
[----:B------:R1:W2:Y:S01]  /*21f0*/  SYNCS.PHASECHK.TRANS64.TRYWAIT P1, [UR4+0x20], R0 ;  /* 0x00002000ff0075a7 */ /* 0x0002a20008021104 */
[----:B------:R-:W-:Y:S05]  /*2200*/  @!P0 BRA `(.L_x_39) ;  /* 0x0000000000808947 */ /* 0x000fea0003800000 */
[----:B------:R-:W-:Y:S02]  /*2210*/  ULEA UR8, UR6, UR30, 0xd ;  /* 0x0000001e06087291 */ /* 0x000fe4000f8e68ff */
[----:B------:R-:W-:Y:S02]  /*2220*/  ULEA UR24, UR6, UR14, 0xe ;  /* 0x0000000e06187291 */ /* 0x000fe4000f8e70ff */
[----:B------:R-:W-:Y:S02]  /*2230*/  UIADD3 UR4, UP1, UPT, UR40, 0x80, URZ ;  /* 0x0000008028047890 */ /* 0x000fe4000ff3e0ff */
[----:B------:R-:W-:Y:S02]  /*2240*/  USHF.L.U32 UR34, UR13, 0x6, URZ ;  /* 0x000000060d227899 */ /* 0x000fe400080006ff */
[----:B------:R-:W-:Y:S02]  /*2250*/  UIADD3 UR22, UP0, UPT, UR40, 0x180, URZ ;  /* 0x0000018028167890 */ /* 0x000fe4000ff1e0ff */
[----:B------:R-:W-:-:S02]  /*2260*/  ULEA UR8, UR8, UR14, 0x2 ;  /* 0x0000000e08087291 */ /* 0x000fc4000f8e10ff */
[----:B------:R-:W-:Y:S02]  /*2270*/  ULOP3.LUT UR33, UR7, 0xfefffff8, URZ, 0xc0, !UPT ;  /* 0xfefffff807217892 */ /* 0x000fe4000f8ec0ff */
[----:B------:R-:W-:Y:S02]  /*2280*/  UIADD3.X UR5, UPT, UPT, URZ, UR41, URZ, UP1, !UPT ;  /* 0x00000029ff057290 */ /* 0x000fe40008ffe4ff */
[----:B------:R-:W-:Y:S02]  /*2290*/  UIADD3 UR32, UPT, UPT, UR24, 0x8400, URZ ;  /* 0x0000840018207890 */ /* 0x000fe4000fffe0ff */
[----:B------:R-:W-:Y:S02]  /*22a0*/  UIADD3 UR26, UPT, UPT, UR34, 0x20, URZ ;  /* 0x00000020221a7890 */ /* 0x000fe4000fffe0ff */
[----:B------:R-:W-:Y:S02]  /*22b0*/  UIADD3 UR24, UPT, UPT, UR24, 0xa400, URZ ;  /* 0x0000a40018187890 */ /* 0x000fe4000fffe0ff */
[----:B------:R-:W-:-:S02]  /*22c0*/  UIADD3.X UR23, UPT, UPT, URZ, UR41, URZ, UP0, !UPT ;  /* 0x00000029ff177290 */ /* 0x000fc400087fe4ff */
        /* <DEDUP_REMOVED lines=11> */
[----:B------:R3:W-:Y:S01]  /*2380*/  UTMALDG.3D.2CTA [UR32], [UR4], desc[UR38] ;  /* 0x00002620040075b4 */ /* 0x0007e20008211000 */
[----:B------:R-:W-:Y:S01]  /*2390*/  UMOV UR11, UR19 ;  /* 0x00000013000b7c82 */ /* 0x000fe20008000000 */
[----:B------:R-:W-:Y:S01]  /*23a0*/  UMOV UR12, UR36 ;  /* 0x00000024000c7c82 */ /* 0x000fe20008000000 */
[----:B------:R-:W-:Y:S01]  /*23b0*/  UMOV UR9, UR33 ;  /* 0x0000002100097c82 */ /* 0x000fe20008000000 */
[----:B------:R-:W-:Y:S01]  /*23c0*/  UMOV UR10, UR26 ;  /* 0x0000001a000a7c82 */ /* 0x000fe20008000000 */
[----:B------:R3:W-:Y:S01]  /*23d0*/  UTMALDG.3D.2CTA [UR24], [UR4], desc[UR38] ;  /* 0x00002618040075b4 */ /* 0x0007e20008211000 */
[----:B------:R3:W-:Y:S01]  /*23e0*/  UTMALDG.3D.MULTICAST.2CTA [UR16], [UR22], UR21, desc[UR38] ;  /* 0x00002610160073b4 */ /* 0x0007e20008211815 */
[----:B------:R3:W-:Y:S02]  /*23f0*/  UTMALDG.3D.MULTICAST.2CTA [UR8], [UR22], UR21, desc[UR38] ;  /* 0x00002608160073b4 */ /* 0x0007e40008211815 */
[----:B---3--:R-:W-:Y:S01]  /*2400*/  NOP ;  /* 0x0000000000007918 */ /* 0x008fe20000000000 */
.L_x_39:
[----:B------:R-:W-:Y:S05]  /*2410*/  BSYNC.RECONVERGENT B0 ;  /* 0x0000000000007941 */ /* 0x000fea0003800200 */
.L_x_38:
[----:B------:R-:W-:Y:S01]  /*2420*/  UIADD3 UR13, UPT, UPT, UR13, 0x1, URZ ;  /* 0x000000010d0d7890 */ /* 0x000fe2000fffe0ff */
[----:B------:R-:W-:-:S03]  /*2430*/  UMOV UR6, UR15 ;  /* 0x0000000f00067c82 */ /* 0x000fc60008000000 */
[----:B------:R-:W-:-:S09]  /*2440*/  UISETP.NE.AND UP0, UPT, UR13, UR37, UPT ;  /* 0x000000250d00728c */ /* 0x000fd2000bf05270 */
[----:B------:R-:W-:Y:S05]  /*2450*/  BRA.U UP0, `(.L_x_40) ;  /* 0xfffffffd00047547 */ /* 0x000fea000b83ffff */
.L_x_32:
[C---:B------:R-:W-:Y:S01]  /*2460*/  LEA R3, R11.reuse, UR14, 0x3 ;  /* 0x0000000e0b037c11 */ /* 0x040fe2000f8e18ff */
[----:B------:R-:W-:Y:S01]  /*2470*/  NOP ;  /* 0x0000000000007918 */ /* 0x000fe20000000000 */
[----:B-12---:R-:W-:Y:S02]  /*2480*/  SHF.L.U32 R0, R10, 0x1f, RZ ;  /* 0x0000001f0a007819 */ /* 0x006fe400000006ff */
[----:B------:R-:W-:Y:S02]  /*2490*/  LEA R4, R11, UR14, 0x4 ;  /* 0x0000000e0b047c11 */ /* 0x000fe4000f8e20ff */
[----:B---3--:R-:W1:Y:S02]  /*24a0*/  SYNCS.PHASECHK.TRANS64.TRYWAIT P0, [R3+URZ+0x90], R0 ;  /* 0x00009000030075a7 */ /* 0x008e6400080011ff */
[----:B-1----:R-:W-:Y:S05]  /*24b0*/  @!P0 BRA `(.L_x_41) ;  /* 0x000000a000908947 */ /* 0x002fea0003800000 */
.L_x_190:
[----:B------:R-:W2:Y:S01]  /*24c0*/  LDS.128 R4, [R4+0x120] ;  /* 0x0001200004047984 */ /* 0x000ea20000000c00 */
[----:B------:R-:W-:Y:S01]  /*24d0*/  UISETP.GE.AND UP0, UPT, UR45, 0x1, UPT ;  /* 0x000000012d00788c */ /* 0x000fe2000bf06270 */
[----:B------:R-:W-:Y:S01]  /*24e0*/  @!PT LDS RZ, [RZ] ;  /* 0x00000000fffff984 */ /* 0x000fe20000000800 */
[----:B------:R-:W-:Y:S01]  /*24f0*/  @!PT LDS RZ, [RZ] ;  /* 0x00000000fffff984 */ /* 0x000fe20000000800 */
[----:B------:R-:W-:Y:S01]  /*2500*/  @!PT LDS RZ, [RZ] ;  /* 0x00000000fffff984 */ /* 0x000fe20000000800 */
[----:B------:R-:W-:Y:S01]  /*2510*/  @!PT LDS RZ, [RZ] ;  /* 0x00000000fffff984 */ /* 0x000fe20000000800 */
[----:B------:R3:W-:Y:S06]  /*2520*/  MEMBAR.ALL.CTA ;  /* 0x0000000000007992 */ /* 0x0007ec0000008000 */
[----:B---3--:R-:W3:Y:S01]  /*2530*/  FENCE.VIEW.ASYNC.S ;  /* 0x00000000000073c6 */ /* 0x008ee20000000000 */
[----:B--2---:R-:W-:-:S13]  /*2540*/  LOP3.LUT P0, RZ, R6, 0x1, RZ, 0xc0, !PT ;  /* 0x0000000106ff7812 */ /* 0x004fda000780c0ff */
[----:B---3--:R-:W-:Y:S01]  /*2550*/  VOTEU.ANY UP1, P0 ;  /* 0x0000000000ff7886 */ /* 0x008fe20000020100 */
[----:B------:R-:W-:-:S13]  /*2560*/  PLOP3.LUT P0, PT, PT, PT, UP1, 0x80, 0x8 ;  /* 0x000000000008781c */ /* 0x000fda0003f0f018 */
[----:B-1----:R-:W-:Y:S02]  /*2570*/  @P0 LOP3.LUT R0, R5, 0xffff, RZ, 0xc0, !PT ;  /* 0x0000ffff05000812 */ /* 0x002fe400078ec0ff */
[----:B----4-:R-:W-:Y:S02]  /*2580*/  @P0 MOV R2, R4 ;  /* 0x0000000400020202 */ /* 0x010fe40000000f00 */
[----:B------:R-:W-:Y:S01]  /*2590*/  @P0 R2UR UR5, R0 ;  /* 0x00000000000502ca */ /* 0x000fe200000e0000 */
[----:B------:R-:W-:Y:S01]  /*25a0*/  VIADD R0, R3, 0xa0 ;  /* 0x000000a003007836 */ /* 0x000fe20000000000 */
[----:B------:R-:W-:Y:S02]  /*25b0*/  @P0 SHF.R.U32.HI R4, RZ, 0x10, R5 ;  /* 0x00000010ff040819 */ /* 0x000fe40000011605 */
[----:B------:R-:W-:Y:S02]  /*25c0*/  @P0 R2UR UR6, R2 ;  /* 0x00000000020602ca */ /* 0x000fe400000e0000 */
[----:B------:R-:W-:-:S02]  /*25d0*/  PRMT R0, RZ, 0x654, R0 ;  /* 0x00000654ff007816 */ /* 0x000fc40000000000 */
[----:B------:R-:W-:Y:S02]  /*25e0*/  @P0 R2UR UR4, R4 ;  /* 0x00000000040402ca */ /* 0x000fe400000e0000 */
[----:B------:R1:W-:Y:S03]  /*25f0*/  SYNCS.ARRIVE.TRANS64.RED.A1T0 RZ, [R0+URZ], RZ ;  /* 0x000000ff00ff79a7 */ /* 0x0003e600081004ff */
[----:B------:R-:W-:-:S04]  /*2600*/  @UP1 UMOV UR43, UR5 ;  /* 0x00000005002b1c82 */ /* 0x000fc80008000000 */
[----:B------:R-:W-:-:S04]  /*2610*/  @UP1 UMOV UR44, UR6 ;  /* 0x00000006002c1c82 */ /* 0x000fc80008000000 */
[----:B------:R-:W-:Y:S01]  /*2620*/  @UP1 UMOV UR36, UR4 ;  /* 0x0000000400241c82 */ /* 0x000fe20008000000 */
[----:B------:R-:W-:Y:S05]  /*2630*/  BRA.U !UP0, `(.L_x_42) ;  /* 0x0000000108d47547 */ /* 0x000fea000b800000 */
[----:B------:R-:W2:Y:S01]  /*2640*/  LDCU.128 UR16, c[0x0][0xb10] ;  /* 0x00016200ff1077ac */ /* 0x000ea20008000c00 */
[----:B------:R-:W3:Y:S01]  /*2650*/  LDCU UR23, c[0x0][0xb20] ;  /* 0x00016400ff1777ac */ /* 0x000ee20008000800 */
[----:B------:R-:W4:Y:S01]  /*2660*/  LDCU UR22, c[0x0][0xb0c] ;  /* 0x00016180ff1677ac */ /* 0x000f220008000800 */
[----:B------:R-:W1:Y:S01]  /*2670*/  LDCU.64 UR8, c[0x0][0xb28] ;  /* 0x00016500ff0877ac */ /* 0x000e620008000a00 */
[----:B------:R-:W-:Y:S02]  /*2680*/  UISETP.NE.AND UP3, UPT, UR45, 0x1, UPT ;  /* 0x000000012d00788c */ /* 0x000fe4000bf65270 */
[----:B--2---:R-:W-:Y:S02]  /*2690*/  UIMAD.WIDE.U32 UR6, UR46, UR19, URZ ;  /* 0x000000132e0672a5 */ /* 0x004fe4000f8e00ff */
[----:B------:R-:W-:Y:S02]  /*26a0*/  UIMAD.WIDE.U32 UR4, UR47, UR16, URZ ;  /* 0x000000102f0472a5 */ /* 0x000fe4000f8e00ff */
[----:B------:R-:W-:-:S02]  /*26b0*/  UISETP.NE.AND UP0, UPT, UR18, 0x1, UPT ;  /* 0x000000011200788c */ /* 0x000fc4000bf05270 */
[----:B------:R-:W-:Y:S01]  /*26c0*/  UIMAD.WIDE.U32 UR20, UR43, UR19, URZ ;  /* 0x000000132b1472a5 */ /* 0x000fe2000f8e00ff */
[----:B------:R-:W-:Y:S02]  /*26d0*/  UMOV UR6, UR7 ;  /* 0x0000000700067c82 */ /* 0x000fe40008000000 */
[----:B------:R-:W-:Y:S01]  /*26e0*/  UMOV UR4, UR5 ;  /* 0x0000000500047c82 */ /* 0x000fe20008000000 */
[----:B---3--:R-:W-:Y:S02]  /*26f0*/  USHF.R.U32.HI UR6, URZ, UR23, UR6 ;  /* 0x00000017ff067299 */ /* 0x008fe40008011606 */
[----:B----4-:R-:W-:Y:S02]  /*2700*/  UISETP.NE.AND UP2, UPT, UR22, 0x1, UPT ;  /* 0x000000011600788c */ /* 0x010fe4000bf45270 */
[----:B------:R-:W-:Y:S02]  /*2710*/  USHF.R.U32.HI UR4, URZ, UR17, UR4 ;  /* 0x00000011ff047299 */ /* 0x000fe40008011604 */
[----:B------:R-:W-:-:S02]  /*2720*/  USEL UR5, UR46, UR6, !UP0 ;  /* 0x000000062e057287 */ /* 0x000fc4000c000000 */
[----:B------:R-:W-:Y:S02]  /*2730*/  USEL UR6, UR47, UR4, !UP2 ;  /* 0x000000042f067287 */ /* 0x000fe4000d000000 */
[----:B-1----:R-:W-:Y:S01]  /*2740*/  UIMAD.WIDE.U32 UR10, UR5, UR8, URZ ;  /* 0x00000008050a72a5 */ /* 0x002fe2000f8e00ff */
[----:B------:R-:W-:Y:S01]  /*2750*/  UMOV UR4, UR21 ;  /* 0x0000001500047c82 */ /* 0x000fe20008000000 */
[----:B------:R-:W-:Y:S02]  /*2760*/  UIMAD.WIDE.U32 UR12, UR44, UR16, URZ ;  /* 0x000000102c0c72a5 */ /* 0x000fe4000f8e00ff */
[----:B------:R-:W-:-:S03]  /*2770*/  UIMAD.WIDE.U32 UR20, UR6, UR8, URZ ;  /* 0x00000008061472a5 */ /* 0x000fc6000f8e00ff */
[----:B------:R-:W-:Y:S01]  /*2780*/  UMOV UR10, UR11 ;  /* 0x0000000b000a7c82 */ /* 0x000fe20008000000 */
[----:B------:R-:W-:Y:S02]  /*2790*/  USHF.R.U32.HI UR4, URZ, UR23, UR4 ;  /* 0x00000017ff047299 */ /* 0x000fe40008011604 */
[----:B------:R-:W-:Y:S01]  /*27a0*/  @UP3 USHF.R.U32.HI UR5, URZ, UR9, UR10 ;  /* 0x00000009ff053299 */ /* 0x000fe2000801160a */
[----:B------:R-:W-:Y:S01]  /*27b0*/  UMOV UR12, UR13 ;  /* 0x0000000d000c7c82 */ /* 0x000fe20008000000 */
[----:B------:R-:W-:Y:S01]  /*27c0*/  UMOV UR20, UR21 ;  /* 0x0000001500147c82 */ /* 0x000fe20008000000 */
[----:B------:R-:W-:Y:S02]  /*27d0*/  USHF.R.U32.HI UR17, URZ, UR17, UR12 ;  /* 0x00000011ff117299 */ /* 0x000fe4000801160c */
[----:B------:R-:W-:Y:S02]  /*27e0*/  USEL UR4, UR43, UR4, !UP0 ;  /* 0x000000042b047287 */ /* 0x000fe4000c000000 */
[----:B------:R-:W-:-:S02]  /*27f0*/  @UP3 USHF.R.U32.HI UR6, URZ, UR9, UR20 ;  /* 0x00000009ff063299 */ /* 0x000fc40008011614 */
[----:B------:R-:W-:Y:S02]  /*2800*/  UIMAD UR7, UR45, UR5, URZ ;  /* 0x000000052d0772a4 */ /* 0x000fe4000f8e02ff */
[----:B------:R-:W-:Y:S02]  /*2810*/  USEL UR5, UR44, UR17, !UP2 ;  /* 0x000000112c057287 */ /* 0x000fe4000d000000 */
[----:B------:R-:W-:Y:S02]  /*2820*/  UIMAD UR10, UR45, UR6, URZ ;  /* 0x000000062d0a72a4 */ /* 0x000fe4000f8e02ff */
[----:B------:R-:W-:Y:S02]  /*2830*/  UISETP.GE.AND UP0, UPT, UR4, UR7, UPT ;  /* 0x000000070400728c */ /* 0x000fe4000bf06270 */
[----:B------:R-:W-:Y:S02]  /*2840*/  UIMAD.WIDE.U32 UR12, UR4, UR8, URZ ;  /* 0x00000008040c72a5 */ /* 0x000fe4000f8e00ff */
[----:B------:R-:W-:-:S02]  /*2850*/  UISETP.GE.OR UP0, UPT, UR5, UR10, UP0 ;  /* 0x0000000a0500728c */ /* 0x000fc40008706670 */
[----:B------:R-:W-:Y:S02]  /*2860*/  UIMAD.WIDE.U32 UR10, UR5, UR8, URZ ;  /* 0x00000008050a72a5 */ /* 0x000fe4000f8e00ff */
[----:B------:R-:W-:Y:S01]  /*2870*/  UIADD3 UR12, UPT, UPT, -UR4, URZ, URZ ;  /* 0x000000ff040c7290 */ /* 0x000fe2000fffe1ff */
[----:B------:R-:W-:Y:S01]  /*2880*/  UMOV UR8, UR13 ;  /* 0x0000000d00087c82 */ /* 0x000fe20008000000 */
[----:B------:R-:W-:Y:S02]  /*2890*/  UIADD3 UR10, UPT, UPT, -UR5, URZ, URZ ;  /* 0x000000ff050a7290 */ /* 0x000fe4000fffe1ff */
        /* <DEDUP_REMOVED lines=15> */
.L_x_42:
[----:B------:R-:W2:Y:S02]  /*2990*/  LDCU UR4, c[0x0][0xb30] ;  /* 0x00016600ff0477ac */ /* 0x000ea40008000800 */
[----:B--2---:R-:W-:-:S09]  /*29a0*/  UISETP.NE.AND UP0, UPT, UR4, 0x1, UPT ;  /* 0x000000010400788c */ /* 0x004fd2000bf05270 */
[----:B------:R-:W-:Y:S05]  /*29b0*/  BRA.U UP0, `(.L_x_43) ;  /* 0x0000000100447547 */ /* 0x000fea000b800000 */
[----:B------:R-:W2:Y:S01]  /*29c0*/  LDCU.128 UR8, c[0x0][0xb10] ;  /* 0x00016200ff0877ac */ /* 0x000ea20008000c00 */
[----:B------:R-:W3:Y:S01]  /*29d0*/  LDCU UR12, c[0x0][0xb0c] ;  /* 0x00016180ff0c77ac */ /* 0x000ee20008000800 */
[----:B------:R-:W4:Y:S01]  /*29e0*/  LDCU UR13, c[0x0][0xb20] ;  /* 0x00016400ff0d77ac */ /* 0x000f220008000800 */
[----:B--2---:R-:W-:Y:S02]  /*29f0*/  UIMAD.WIDE.U32 UR6, UR44, UR8, URZ ;  /* 0x000000082c0672a5 */ /* 0x004fe4000f8e00ff */
[----:B------:R-:W-:Y:S02]  /*2a00*/  UIMAD.WIDE.U32 UR4, UR43, UR11, URZ ;  /* 0x0000000b2b0472a5 */ /* 0x000fe4000f8e00ff */
[----:B---3--:R-:W-:Y:S02]  /*2a10*/  UISETP.NE.AND UP2, UPT, UR12, 0x1, UPT ;  /* 0x000000010c00788c */ /* 0x008fe4000bf45270 */
[----:B------:R-:W-:Y:S01]  /*2a20*/  UISETP.NE.AND UP0, UPT, UR10, 0x1, UPT ;  /* 0x000000010a00788c */ /* 0x000fe2000bf05270 */
[----:B------:R-:W-:-:S02]  /*2a30*/  UMOV UR6, UR7 ;  /* 0x0000000700067c82 */ /* 0x000fc40008000000 */
[----:B------:R-:W-:Y:S01]  /*2a40*/  UMOV UR4, UR5 ;  /* 0x0000000500047c82 */ /* 0x000fe20008000000 */
[----:B------:R-:W-:Y:S02]  /*2a50*/  USHF.R.U32.HI UR9, URZ, UR9, UR6 ;  /* 0x00000009ff097299 */ /* 0x000fe40008011606 */
[----:B----4-:R-:W-:Y:S02]  /*2a60*/  USHF.R.U32.HI UR4, URZ, UR13, UR4 ;  /* 0x0000000dff047299 */ /* 0x010fe40008011604 */
[----:B------:R-:W-:Y:S02]  /*2a70*/  USEL UR5, UR44, UR9, !UP2 ;  /* 0x000000092c057287 */ /* 0x000fe4000d000000 */
[----:B------:R-:W-:-:S04]  /*2a80*/  USEL UR4, UR43, UR4, !UP0 ;  /* 0x000000042b047287 */ /* 0x000fc8000c000000 */
[----:B------:R-:W-:Y:S02]  /*2a90*/  UIADD3 UR6, UPT, UPT, UR5, -UR4, URZ ;  /* 0x8000000405067290 */ /* 0x000fe4000fffe0ff */
[----:B------:R-:W-:Y:S02]  /*2aa0*/  UIADD3 UR4, UPT, UPT, -UR5, UR4, URZ ;  /* 0x0000000405047290 */ /* 0x000fe4000fffe1ff */
[----:B------:R-:W-:Y:S02]  /*2ab0*/  UIMAD UR43, UR6, UR10, UR43 ;  /* 0x0000000a062b72a4 */ /* 0x000fe4000f8e022b */
[----:B------:R-:W-:-:S12]  /*2ac0*/  UIMAD UR44, UR4, UR12, UR44 ;  /* 0x0000000c042c72a4 */ /* 0x000fd8000f8e022c */
.L_x_43:
[----:B------:R-:W-:Y:S01]  /*2ad0*/  VIADD R11, R11, 0x1 ;  /* 0x000000010b0b7836 */ /* 0x000fe20000000000 */
[----:B------:R-:W-:Y:S02]  /*2ae0*/  R2UR UR5, R55 ;  /* 0x00000000370572ca */ /* 0x000fe400000e0000 */
[----:B------:R-:W-:Y:S02]  /*2af0*/  R2UR UR4, R54 ;  /* 0x00000000360472ca */ /* 0x000fe400000e0000 */
[C---:B------:R-:W-:Y:S02]  /*2b00*/  ISETP.NE.AND P0, PT, R11.reuse, 0x2, PT ;  /* 0x000000020b00780c */ /* 0x040fe40003f05270 */
[----:B------:R-:W-:Y:S02]  /*2b10*/  PLOP3.LUT P1, PT, PT, PT, PT, 0x80, 0x8 ;  /* 0x000000000008781c */ /* 0x000fe40003f2f070 */
[----:B-1----:R-:W-:Y:S02]  /*2b20*/  SEL R0, RZ, 0x1, P0 ;  /* 0x00000001ff007807 */ /* 0x002fe40000000000 */
[----:B------:R-:W-:-:S02]  /*2b30*/  SEL R11, R11, RZ, P0 ;  /* 0x000000ff0b0b7207 */ /* 0x000fc40000000000 */
[----:B------:R-:W-:Y:S01]  /*2b40*/  LOP3.LUT R10, R10, R0, RZ, 0x3c, !PT ;  /* 0x000000000a0a7212 */ /* 0x000fe200078e3cff */
[----:B------:R-:W-:Y:S02]  /*2b50*/  UIADD3 UR26, UPT, UPT, UR44, UR5, URZ ;  /* 0x000000052c1a7290 */ /* 0x000fe4000fffe0ff */
[----:B------:R-:W-:Y:S01]  /*2b60*/  UIADD3 UR27, UPT, UPT, UR43, UR4, URZ ;  /* 0x000000042b1b7290 */ /* 0x000fe2000fffe0ff */
[----:B------:R-:W-:Y:S11]  /*2b70*/  BRA.U UP1, `(.L_x_44) ;  /* 0xffffffed01b07547 */ /* 0x000ff6000b83ffff */
[----:B------:R-:W-:Y:S01]  /*2b80*/  UIADD3 UR14, UPT, UPT, UR14, 0x20, URZ ;  /* 0x000000200e0e7890 */ /* 0x000fe2000fffe0ff */
[----:B------:R-:W-:-:S03]  /*2b90*/  SHF.L.U32 R2, R12, 0x1f, RZ ;  /* 0x0000001f0c027819 */ /* 0x000fc600000006ff */
[----:B------:R-:W-:-:S09]  /*2ba0*/  ULEA UR4, UR15, UR14, 0x3 ;  /* 0x0000000e0f047291 */ /* 0x000fd2000f8e18ff */
[----:B------:R-:W1:Y:S02]  /*2bb0*/  SYNCS.PHASECHK.TRANS64.TRYWAIT P0, [UR4], R2 ;  /* 0x00000002ff0075a7 */ /* 0x000e640008001104 */
[----:B-1----:R-:W-:Y:S05]  /*2bc0*/  @!P0 BRA `(.L_x_45) ;  /* 0x0000009800e08947 */ /* 0x002fea0003800000 */
.L_x_192:
[----:B------:R-:W-:-:S04]  /*2bd0*/  UIADD3 UR4, UPT, UPT, UR15, 0x1, URZ ;  /* 0x000000010f047890 */ /* 0x000fc8000fffe0ff */
[----:B------:R-:W-:-:S04]  /*2be0*/  UISETP.NE.AND UP0, UPT, UR4, 0x4, UPT ;  /* 0x000000040400788c */ /* 0x000fc8000bf05270 */
[----:B------:R-:W-:Y:S02]  /*2bf0*/  USEL UR6, URZ, 0x1, UP0 ;  /* 0x00000001ff067887 */ /* 0x000fe40008000000 */
[----:B------:R-:W-:-:S04]  /*2c00*/  USEL UR4, UR4, URZ, UP0 ;  /* 0x000000ff04047287 */ /* 0x000fc80008000000 */
[----:B------:R-:W-:Y:S01]  /*2c10*/  ULEA UR5, UR4, UR14, 0x3 ;  /* 0x0000000e04057291 */ /* 0x000fe2000f8e18ff */
[----:B-1----:R-:W-:-:S04]  /*2c20*/  LOP3.LUT R2, R12, UR6, RZ, 0x3c, !PT ;  /* 0x000000060c027c12 */ /* 0x002fc8000f8e3cff */
[----:B------:R-:W-:-:S04]  /*2c30*/  SHF.L.U32 R3, R2, 0x1f, RZ ;  /* 0x0000001f02037819 */ /* 0x000fc800000006ff */
[----:B------:R-:W1:Y:S02]  /*2c40*/  SYNCS.PHASECHK.TRANS64.TRYWAIT P0, [UR5], R3 ;  /* 0x00000003ff0075a7 */ /* 0x000e640008001105 */
[----:B-1----:R-:W-:Y:S05]  /*2c50*/  @!P0 BRA `(.L_x_46) ;  /* 0x0000009800d48947 */ /* 0x002fea0003800000 */
.L_x_194:
[----:B------:R-:W-:-:S04]  /*2c60*/  UIADD3 UR4, UPT, UPT, UR4, 0x1, URZ ;  /* 0x0000000104047890 */ /* 0x000fc8000fffe0ff */
[----:B------:R-:W-:-:S04]  /*2c70*/  UISETP.NE.AND UP0, UPT, UR4, 0x4, UPT ;  /* 0x000000040400788c */ /* 0x000fc8000bf05270 */
[----:B------:R-:W-:Y:S02]  /*2c80*/  USEL UR6, URZ, 0x1, UP0 ;  /* 0x00000001ff067887 */ /* 0x000fe40008000000 */
[----:B------:R-:W-:-:S04]  /*2c90*/  USEL UR4, UR4, URZ, UP0 ;  /* 0x000000ff04047287 */ /* 0x000fc80008000000 */
[----:B------:R-:W-:Y:S01]  /*2ca0*/  ULEA UR5, UR4, UR14, 0x3 ;  /* 0x0000000e04057291 */ /* 0x000fe2000f8e18ff */
[----:B------:R-:W-:-:S04]  /*2cb0*/  LOP3.LUT R2, R2, UR6, RZ, 0x3c, !PT ;  /* 0x0000000602027c12 */ /* 0x000fc8000f8e3cff */
[----:B-1----:R-:W-:-:S04]  /*2cc0*/  SHF.L.U32 R3, R2, 0x1f, RZ ;  /* 0x0000001f02037819 */ /* 0x002fc800000006ff */
[----:B------:R-:W1:Y:S02]  /*2cd0*/  SYNCS.PHASECHK.TRANS64.TRYWAIT P0, [UR5], R3 ;  /* 0x00000003ff0075a7 */ /* 0x000e640008001105 */
[----:B-1----:R-:W-:Y:S05]  /*2ce0*/  @!P0 BRA `(.L_x_47) ;  /* 0x0000009800c88947 */ /* 0x002fea0003800000 */
.L_x_196:
[----:B------:R-:W-:-:S04]  /*2cf0*/  UIADD3 UR4, UPT, UPT, UR4, 0x1, URZ ;  /* 0x0000000104047890 */ /* 0x000fc8000fffe0ff */
[----:B------:R-:W-:-:S04]  /*2d00*/  UISETP.NE.AND UP0, UPT, UR4, 0x4, UPT ;  /* 0x000000040400788c */ /* 0x000fc8000bf05270 */
[----:B------:R-:W-:Y:S02]  /*2d10*/  USEL UR5, URZ, 0x1, UP0 ;  /* 0x00000001ff057887 */ /* 0x000fe40008000000 */
[----:B------:R-:W-:-:S04]  /*2d20*/  USEL UR4, UR4, URZ, UP0 ;  /* 0x000000ff04047287 */ /* 0x000fc80008000000 */
[----:B------:R-:W-:Y:S01]  /*2d30*/  ULEA UR4, UR4, UR14, 0x3 ;  /* 0x0000000e04047291 */ /* 0x000fe2000f8e18ff */
[----:B------:R-:W-:-:S04]  /*2d40*/  LOP3.LUT R2, R2, UR5, RZ, 0x3c, !PT ;  /* 0x0000000502027c12 */ /* 0x000fc8000f8e3cff */
[----:B------:R-:W-:Y:S01]  /*2d50*/  SHF.L.U32 R2, R2, 0x1f, RZ ;  /* 0x0000001f02027819 */ /* 0x000fe200000006ff */
[----:B-1----:R-:W-:-:S07]  /*2d60*/  IMAD.U32 R0, RZ, RZ, UR4 ;  /* 0x00000004ff007e24 */ /* 0x002fce000f8e00ff */
.L_x_48:
[----:B-1----:R1:W2:Y:S02]  /*2d70*/  SYNCS.PHASECHK.TRANS64.TRYWAIT P0, [R0+URZ], R2 ;  /* 0x00000002000075a7 */ /* 0x0022a400080011ff */
[----:B--2---:R-:W-:Y:S05]  /*2d80*/  @!P0 NANOSLEEP.SYNCS 0x989680 ;  /* 0x009896800000895d */ /* 0x004fea0003900000 */
[----:B------:R-:W2:Y:S02]  /*2d90*/  @!P0 SYNCS.PHASECHK.TRANS64 P0, [R0+URZ], R2 ;  /* 0x00000002000085a7 */ /* 0x000ea400080010ff */
[----:B--2---:R-:W-:Y:S05]  /*2da0*/  @P0 EXIT ;  /* 0x000000000000094d */ /* 0x004fea0003800000 */
[----:B------:R-:W-:Y:S05]  /*2db0*/  BRA `(.L_x_48) ;  /* 0xfffffffc00ec7947 */ /* 0x000fea000383ffff */
.L_x_22:
[----:B------:R-:W-:-:S04]  /*2dc0*/  UISETP.NE.AND UP0, UPT, UR53, URZ, UPT ;  /* 0x000000ff3500728c */ /* 0x000fc8000bf05270 */
[----:B------:R-:W-:-:S09]  /*2dd0*/  UISETP.NE.OR UP0, UPT, UR20, 0x1, UP0 ;  /* 0x000000011400788c */ /* 0x000fd20008705670 */
[----:B------:R-:W-:Y:S05]  /*2de0*/  BRA.U UP0, `(.L_x_49) ;  /* 0x0000000500487547 */ /* 0x000fea000b800000 */
[----:B------:R-:W-:Y:S01]  /*2df0*/  ISETP.GE.U32.AND P2, PT, R3, 0x8, PT ;  /* 0x000000080300780c */ /* 0x000fe20003f46070 */
[----:B------:R-:W-:Y:S01]  /*2e00*/  IMAD.MOV.U32 R12, RZ, RZ, 0x1 ;  /* 0x00000001ff0c7424 */ /* 0x000fe200078e00ff */
[----:B------:R-:W-:Y:S02]  /*2e10*/  CS2R R10, SRZ ;  /* 0x00000000000a7805 */ /* 0x000fe4000001ff00 */
[----:B------:R-:W-:Y:S01]  /*2e20*/  CS2R R8, SRZ ;  /* 0x0000000000087805 */ /* 0x000fe2000001ff00 */
[----:B------:R-:W-:Y:S01]  /*2e30*/  UMOV UR6, 0x400 ;  /* 0x0000040000067882 */ /* 0x000fe20000000000 */
[----:B------:R-:W-:Y:S01]  /*2e40*/  UMOV UR5, URZ ;  /* 0x000000ff00057c82 */ /* 0x000fe20008000000 */
[----:B------:R-:W-:-:S12]  /*2e50*/  ULEA UR6, UR53, UR6, 0x18 ;  /* 0x0000000635067291 */ /* 0x000fd8000f8ec0ff */
.L_x_53:
[----:B------:R-:W-:Y:S02]  /*2e60*/  LEA R0, R8, UR6, 0x3 ;  /* 0x0000000608007c11 */ /* 0x000fe4000f8e18ff */
[----:B------:R-:W-:-:S03]  /*2e70*/  SHF.L.U32 R4, R9, 0x1f, RZ ;  /* 0x0000001f09047819 */ /* 0x000fc600000006ff */
[----:B------:R-:W-:Y:S01]  /*2e80*/  VIADD R5, R0, 0x100 ;  /* 0x0000010000057836 */ /* 0x000fe20000000000 */
[----:B------:R-:W2:Y:S02]  /*2e90*/  SYNCS.PHASECHK.TRANS64.TRYWAIT P0, [R0+URZ+0xf0], R4 ;  /* 0x0000f004000075a7 */ /* 0x000ea400080011ff */
[----:B--2---:R-:W-:Y:S05]  /*2ea0*/  @!P0 BRA `(.L_x_50) ;  /* 0x0000009800708947 */ /* 0x004fea0003800000 */
.L_x_197:
[----:B------:R-:W-:Y:S01]  /*2eb0*/  ULEA UR4, UR5, UR6, 0x3 ;  /* 0x0000000605047291 */ /* 0x000fe2000f8e18ff */
[----:B--2---:R-:W-:Y:S01]  /*2ec0*/  PRMT R0, RZ, 0x654, R5 ;  /* 0x00000654ff007816 */ /* 0x004fe20000000005 */
[----:B------:R-:W-:Y:S01]  /*2ed0*/  @!P2 IMAD.MOV.U32 R4, RZ, RZ, 0x10 ;  /* 0x00000010ff04a424 */ /* 0x000fe200078e00ff */
[----:B------:R-:W-:Y:S01]  /*2ee0*/  SHF.L.U32 R5, R12, 0x1f, RZ ;  /* 0x0000001f0c057819 */ /* 0x000fe200000006ff */
[----:B------:R-:W-:Y:S01]  /*2ef0*/  UIADD3 UR7, UPT, UPT, UR4, 0x90, URZ ;  /* 0x0000009004077890 */ /* 0x000fe2000fffe0ff */
[----:B------:R2:W-:Y:S05]  /*2f00*/  SYNCS.ARRIVE.TRANS64.RED.A1T0 RZ, [R0+URZ], RZ ;  /* 0x000000ff00ff79a7 */ /* 0x0005ea00081004ff */
[----:B------:R-:W-:Y:S01]  /*2f10*/  IMAD.U32 R6, RZ, RZ, UR7 ;  /* 0x00000007ff067e24 */ /* 0x000fe2000f8e00ff */
[----:B------:R-:W3:Y:S04]  /*2f20*/  SYNCS.PHASECHK.TRANS64.TRYWAIT P0, [UR4+0xa0], R5 ;  /* 0x0000a005ff0075a7 */ /* 0x000ee80008001104 */
[----:B------:R-:W-:Y:S01]  /*2f30*/  PRMT R6, R3, 0x654, R6 ;  /* 0x0000065403067816 */ /* 0x000fe20000000006 */
[----:B--23--:R-:W-:Y:S06]  /*2f40*/  @!P0 BRA `(.L_x_51) ;  /* 0x00000098005c8947 */ /* 0x00cfec0003800000 */
.L_x_199:
[----:B------:R-:W-:Y:S01]  /*2f50*/  ULEA UR8, UR5, UR6, 0x4 ;  /* 0x0000000605087291 */ /* 0x000fe2000f8e20ff */
[----:B------:R-:W-:Y:S01]  /*2f60*/  SEL R2, R6, R2, !P2 ;  /* 0x0000000206027207 */ /* 0x000fe20005000000 */
[----:B------:R-:W-:Y:S01]  /*2f70*/  UIADD3 UR9, UPT, UPT, UR4, 0x90, URZ ;  /* 0x0000009004097890 */ /* 0x000fe2000fffe0ff */
[----:B--2---:R-:W-:Y:S01]  /*2f80*/  LEA R0, R11, UR6, 0x3 ;  /* 0x000000060b007c11 */ /* 0x004fe2000f8e18ff */
[----:B------:R-:W-:Y:S01]  /*2f90*/  UIADD3 UR8, UPT, UPT, UR8, 0x120, URZ ;  /* 0x0000012008087890 */ /* 0x000fe2000fffe0ff */
[----:B------:R2:W-:Y:S01]  /*2fa0*/  @!P2 SYNCS.ARRIVE.TRANS64.RED RZ, [R2+URZ], R4 ;  /* 0x0000000402ffa9a7 */ /* 0x0005e200080004ff */
[----:B------:R-:W-:Y:S01]  /*2fb0*/  UIADD3 UR4, UPT, UPT, UR5, 0x1, URZ ;  /* 0x0000000105047890 */ /* 0x000fe2000fffe0ff */
[----:B------:R-:W-:-:S03]  /*2fc0*/  VIADD R8, R8, 0x1 ;  /* 0x0000000108087836 */ /* 0x000fc60000000000 */
[----:B------:R-:W-:Y:S02]  /*2fd0*/  UISETP.NE.AND UP0, UPT, UR4, 0x2, UPT ;  /* 0x000000020400788c */ /* 0x000fe4000bf05270 */
[----:B------:R-:W-:Y:S01]  /*2fe0*/  ISETP.NE.AND P0, PT, R8, 0x2, PT ;  /* 0x000000020800780c */ /* 0x000fe20003f05270 */
[----:B------:R-:W-:Y:S06]  /*2ff0*/  UGETNEXTWORKID.BROADCAST [UR8], [UR9] ;  /* 0x00000000080073ca */ /* 0x000fec0008000100 */
[----:B------:R-:W-:Y:S02]  /*3000*/  USEL UR7, URZ, 0x1, UP0 ;  /* 0x00000001ff077887 */ /* 0x000fe40008000000 */
[----:B------:R-:W-:-:S04]  /*3010*/  USEL UR5, UR4, URZ, UP0 ;  /* 0x000000ff04057287 */ /* 0x000fc80008000000 */
[----:B------:R-:W-:Y:S02]  /*3020*/  LOP3.LUT R12, R12, UR7, RZ, 0x3c, !PT ;  /* 0x000000070c0c7c12 */ /* 0x000fe4000f8e3cff */
[----:B--2---:R-:W-:-:S04]  /*3030*/  SHF.L.U32 R4, R10, 0x1f, RZ ;  /* 0x0000001f0a047819 */ /* 0x004fc800000006ff */
[----:B------:R-:W2:Y:S02]  /*3040*/  SYNCS.PHASECHK.TRANS64.TRYWAIT P1, [R0+URZ+0x90], R4 ;  /* 0x00009004000075a7 */ /* 0x000ea400080211ff */
[----:B--2---:R-:W-:Y:S05]  /*3050*/  @!P1 BRA `(.L_x_52) ;  /* 0x0000009800309947 */ /* 0x004fea0003800000 */
.L_x_200:
[C---:B--2---:R-:W-:Y:S01]  /*3060*/  LEA R4, R11.reuse, UR6, 0x4 ;  /* 0x000000060b047c11 */ /* 0x044fe2000f8e20ff */
[----:B------:R-:W-:Y:S01]  /*3070*/  VIADD R0, R0, 0xa0 ;  /* 0x000000a000007836 */ /* 0x000fe20000000000 */
[----:B------:R-:W-:Y:S01]  /*3080*/  SEL R8, R8, RZ, P0 ;  /* 0x000000ff08087207 */ /* 0x000fe20000000000 */
[----:B------:R-:W-:-:S03]  /*3090*/  VIADD R11, R11, 0x1 ;  /* 0x000000010b0b7836 */ /* 0x000fc60000000000 */
[----:B------:R-:W2:Y:S01]  /*30a0*/  LDS.128 R4, [R4+0x120] ;  /* 0x0001200004047984 */ /* 0x000ea20000000c00 */
[----:B------:R-:W-:Y:S02]  /*30b0*/  PRMT R0, RZ, 0x654, R0 ;  /* 0x00000654ff007816 */ /* 0x000fe40000000000 */
[C---:B------:R-:W-:Y:S01]  /*30c0*/  ISETP.NE.AND P1, PT, R11.reuse, 0x2, PT ;  /* 0x000000020b00780c */ /* 0x040fe20003f25270 */
[----:B------:R-:W-:Y:S01]  /*30d0*/  @!PT LDS RZ, [RZ] ;  /* 0x00000000fffff984 */ /* 0x000fe20000000800 */
[----:B------:R-:W-:Y:S01]  /*30e0*/  @!PT LDS RZ, [RZ] ;  /* 0x00000000fffff984 */ /* 0x000fe20000000800 */
[----:B------:R-:W-:Y:S01]  /*30f0*/  @!PT LDS RZ, [RZ] ;  /* 0x00000000fffff984 */ /* 0x000fe20000000800 */
[----:B------:R-:W-:Y:S01]  /*3100*/  @!PT LDS RZ, [RZ] ;  /* 0x00000000fffff984 */ /* 0x000fe20000000800 */
[----:B------:R3:W-:Y:S06]  /*3110*/  MEMBAR.ALL.CTA ;  /* 0x0000000000007992 */ /* 0x0007ec0000008000 */
[----:B---3--:R-:W3:Y:S01]  /*3120*/  FENCE.VIEW.ASYNC.S ;  /* 0x00000000000073c6 */ /* 0x008ee20000000000 */
[----:B------:R-:W-:Y:S01]  /*3130*/  SEL R11, R11, RZ, P1 ;  /* 0x000000ff0b0b7207 */ /* 0x000fe20000800000 */
[----:B---3--:R3:W-:Y:S01]  /*3140*/  SYNCS.ARRIVE.TRANS64.RED.A1T0 RZ, [R0+URZ], RZ ;  /* 0x000000ff00ff79a7 */ /* 0x0087e200081004ff */
[----:B--2---:R-:W-:-:S02]  /*3150*/  LOP3.LUT P3, RZ, R6, 0x1, RZ, 0xc0, !PT ;  /* 0x0000000106ff7812 */ /* 0x004fc4000786c0ff */
[----:B------:R-:W-:-:S04]  /*3160*/  SEL R4, RZ, 0x1, P1 ;  /* 0x00000001ff047807 */ /* 0x000fc80000800000 */
[----:B------:R-:W-:Y:S02]  /*3170*/  LOP3.LUT R10, R10, R4, RZ, 0x3c, !PT ;  /* 0x000000040a0a7212 */ /* 0x000fe400078e3cff */
[----:B---3--:R-:W-:-:S04]  /*3180*/  SEL R0, RZ, 0x1, P0 ;  /* 0x00000001ff007807 */ /* 0x008fc80000000000 */
[----:B------:R-:W-:Y:S01]  /*3190*/  LOP3.LUT R9, R9, R0, RZ, 0x3c, !PT ;  /* 0x0000000009097212 */ /* 0x000fe200078e3cff */
[----:B------:R-:W-:Y:S06]  /*31a0*/  @P3 BRA `(.L_x_53) ;  /* 0xfffffffc002c3947 */ /* 0x000fec000383ffff */
[----:B------:R-:W-:Y:S01]  /*31b0*/  ULEA UR4, UR5, UR6, 0x3 ;  /* 0x0000000605047291 */ /* 0x000fe2000f8e18ff */
[----:B------:R-:W-:-:S08]  /*31c0*/  SHF.L.U32 R2, R12, 0x1f, RZ ;  /* 0x0000001f0c027819 */ /* 0x000fd000000006ff */
[----:B------:R-:W2:Y:S02]  /*31d0*/  SYNCS.PHASECHK.TRANS64 P0, [UR4+0xa0], R2 ;  /* 0x0000a002ff0075a7 */ /* 0x000ea40008001004 */
[----:B--2---:R-:W-:Y:S05]  /*31e0*/  @P0 BRA `(.L_x_54) ;  /* 0x0000000000080947 */ /* 0x004fea0003800000 */
[----:B------:R-:W2:Y:S02]  /*31f0*/  SYNCS.PHASECHK.TRANS64.TRYWAIT P0, [UR4+0xa0], R2 ;  /* 0x0000a002ff0075a7 */ /* 0x000ea40008001104 */
[----:B--2---:R-:W-:Y:S05]  /*3200*/  @!P0 BRA `(.L_x_55) ;  /* 0x0000009400d88947 */ /* 0x004fea0003800000 */
.L_x_54:
[----:B------:R-:W-:-:S04]  /*3210*/  UIADD3 UR7, UPT, UPT, UR5, 0x1, URZ ;  /* 0x0000000105077890 */ /* 0x000fc8000fffe0ff */
[----:B------:R-:W-:-:S04]  /*3220*/  UISETP.NE.AND UP0, UPT, UR7, 0x2, UPT ;  /* 0x000000020700788c */ /* 0x000fc8000bf05270 */
[----:B------:R-:W-:Y:S02]  /*3230*/  USEL UR8, URZ, 0x1, UP0 ;  /* 0x00000001ff087887 */ /* 0x000fe40008000000 */
[----:B------:R-:W-:-:S04]  /*3240*/  USEL UR7, UR7, URZ, UP0 ;  /* 0x000000ff07077287 */ /* 0x000fc80008000000 */
[----:B------:R-:W-:Y:S01]  /*3250*/  ULEA UR7, UR7, UR6, 0x3 ;  /* 0x0000000607077291 */ /* 0x000fe2000f8e18ff */
[----:B--2---:R-:W-:-:S04]  /*3260*/  LOP3.LUT R2, R12, UR8, RZ, 0x3c, !PT ;  /* 0x000000080c027c12 */ /* 0x004fc8000f8e3cff */
[----:B------:R-:W-:-:S04]  /*3270*/  SHF.L.U32 R0, R2, 0x1f, RZ ;  /* 0x0000001f02007819 */ /* 0x000fc800000006ff */
[----:B------:R-:W2:Y:S02]  /*3280*/  SYNCS.PHASECHK.TRANS64 P0, [UR7+0xa0], R0 ;  /* 0x0000a000ff0075a7 */ /* 0x000ea40008001007 */
[----:B-12---:R-:W-:Y:S05]  /*3290*/  @P0 EXIT ;  /* 0x000000000000094d */ /* 0x006fea0003800000 */
[----:B------:R-:W-:Y:S02]  /*32a0*/  SHF.L.U32 R2, R2, 0x1f, RZ ;  /* 0x0000001f02027819 */ /* 0x000fe400000006ff */
[----:B------:R-:W-:-:S07]  /*32b0*/  MOV R0, UR7 ;  /* 0x0000000700007c02 */ /* 0x000fce0008000f00 */
.L_x_56:
[----:B-1----:R1:W2:Y:S02]  /*32c0*/  SYNCS.PHASECHK.TRANS64.TRYWAIT P0, [R0+URZ+0xa0], R2 ;  /* 0x0000a002000075a7 */ /* 0x0022a400080011ff */
[----:B--2---:R-:W-:Y:S05]  /*32d0*/  @!P0 NANOSLEEP.SYNCS 0x989680 ;  /* 0x009896800000895d */ /* 0x004fea0003900000 */
[----:B------:R-:W2:Y:S02]  /*32e0*/  @!P0 SYNCS.PHASECHK.TRANS64 P0, [R0+URZ+0xa0], R2 ;  /* 0x0000a002000085a7 */ /* 0x000ea400080010ff */
[----:B--2---:R-:W-:Y:S05]  /*32f0*/  @P0 EXIT ;  /* 0x000000000000094d */ /* 0x004fea0003800000 */
[----:B------:R-:W-:Y:S05]  /*3300*/  BRA `(.L_x_56) ;  /* 0xfffffffc00ec7947 */ /* 0x000fea000383ffff */
.L_x_49:
[----:B------:R-:W-:Y:S05]  /*3310*/  BRA.U UP5, `(.L_x_57) ;  /* 0x0000001505487547 */ /* 0x000fea000b800000 */
[----:B------:R-:W-:Y:S01]  /*3320*/  UMOV UR4, 0x40 ;  /* 0x0000004000047882 */ /* 0x000fe20000000000 */
[----:B------:R-:W-:Y:S01]  /*3330*/  NOP ;  /* 0x0000000000007918 */ /* 0x000fe20000000000 */
[----:B------:R-:W-:Y:S01]  /*3340*/  ULEA UR5, UR53, UR4, 0x18 ;  /* 0x0000000435057291 */ /* 0x000fe2000f8ec0ff */
[----:B------:R-:W-:Y:S02]  /*3350*/  UMOV UR6, 0x400 ;  /* 0x0000040000067882 */ /* 0x000fe40000000000 */
[----:B------:R-:W-:-:S06]  /*3360*/  ULEA UR6, UR53, UR6, 0x18 ;  /* 0x0000000635067291 */ /* 0x000fcc000f8ec0ff */
[----:B------:R-:W2:Y:S02]  /*3370*/  LDS.U8 R3, [UR5+0x1c] ;  /* 0x00001c05ff037984 */ /* 0x000ea40008000000 */
[----:B--2---:R-:W-:-:S13]  /*3380*/  ISETP.NE.AND P0, PT, R3, RZ, PT ;  /* 0x000000ff0300720c */ /* 0x004fda0003f05270 */
[----:B------:R-:W-:Y:S05]  /*3390*/  @P0 BRA `(.L_x_58) ;  /* 0x0000000400080947 */ /* 0x000fea0003800000 */
[----:B------:R-:W-:Y:S02]  /*33a0*/  UISETP.NE.U32.AND UP1, UPT, UR68, 0x1, UPT ;  /* 0x000000014400788c */ /* 0x000fe4000bf25070 */
[----:B------:R-:W-:-:S07]  /*33b0*/  UIADD3 UR7, UPT, UPT, UR5, 0x8, URZ ;  /* 0x0000000805077890 */ /* 0x000fce000fffe0ff */
[----:B------:R-:W-:Y:S05]  /*33c0*/  BRA.U !UP1, `(.L_x_59) ;  /* 0x00000001099c7547 */ /* 0x000fea000b800000 */
[----:B------:R-:W-:Y:S01]  /*33d0*/  ELECT P0, URZ, PT ;  /* 0x0000000000ff782f */ /* 0x000fe20003800000 */
[----:B------:R-:W-:-:S12]  /*33e0*/  BSSY B0, `(.L_x_59) ;  /* 0x0000025000007945 */ /* 0x000fd80003800000 */
[----:B------:R-:W-:Y:S05]  /*33f0*/  @!P0 BRA `(.L_x_60) ;  /* 0x00000000008c8947 */ /* 0x000fea0003800000 */
[----:B------:R-:W-:-:S05]  /*3400*/  UMOV UR4, 0x10 ;  /* 0x0000001000047882 */ /* 0x000fca0000000000 */
[----:B------:R-:W-:Y:S04]  /*3410*/  DEPBAR.LE SB2, 0x36 ;  /* 0x0000ad800000791a */ /* 0x000fe80000000000 */
[----:B------:R-:W2:Y:S02]  /*3420*/  UTCATOMSWS.2CTA.FIND_AND_SET.ALIGN UP0, UR4, UR4 ;  /* 0x00000004000475e3 */ /* 0x000ea40008200800 */
[----:B--2---:R-:W-:Y:S01]  /*3430*/  MOV R10, UR4 ;  /* 0x00000004000a7c02 */ /* 0x004fe20008000f00 */
[----:B------:R-:W-:Y:S06]  /*3440*/  BRA.U UP0, `(.L_x_61) ;  /* 0x0000000100187547 */ /* 0x000fec000b800000 */
.L_x_62:
[----:B------:R-:W-:Y:S05]  /*3450*/  NANOSLEEP 0x64 ;  /* 0x000000640000795d */ /* 0x000fea0003800000 */
[----:B------:R-:W-:-:S05]  /*3460*/  UMOV UR4, 0x10 ;  /* 0x0000001000047882 */ /* 0x000fca0000000000 */
[----:B------:R-:W-:Y:S04]  /*3470*/  DEPBAR.LE SB2, 0x36 ;  /* 0x0000ad800000791a */ /* 0x000fe80000000000 */
[----:B------:R-:W2:Y:S02]  /*3480*/  UTCATOMSWS.2CTA.FIND_AND_SET.ALIGN UP0, UR4, UR4 ;  /* 0x00000004000475e3 */ /* 0x000ea40008200800 */
[----:B--2---:R-:W-:Y:S01]  /*3490*/  MOV R10, UR4 ;  /* 0x00000004000a7c02 */ /* 0x004fe20008000f00 */
[----:B------:R-:W-:Y:S05]  /*34a0*/  BRA.U !UP0, `(.L_x_62) ;  /* 0xfffffffd08e87547 */ /* 0x000fea000b83ffff */
.L_x_61:
[----:B------:R-:W2:Y:S01]  /*34b0*/  LDS R6, [UR5+0x10] ;  /* 0x00001005ff067984 */ /* 0x000ea20008000800 */
[----:B------:R-:W-:Y:S01]  /*34c0*/  IMAD.U32 R3, RZ, RZ, UR6 ;  /* 0x00000006ff037e24 */ /* 0x000fe2000f8e00ff */
[----:B------:R-:W-:-:S03]  /*34d0*/  MOV R4, UR69 ;  /* 0x0000004500047c02 */ /* 0x000fc60008000f00 */
[----:B------:R-:W-:Y:S01]  /*34e0*/  VIADD R3, R3, 0x140 ;  /* 0x0000014003037836 */ /* 0x000fe20000000000 */
[----:B--2---:R-:W-:-:S04]  /*34f0*/  SHF.L.U32 R6, R6, 0x1f, RZ ;  /* 0x0000001f06067819 */ /* 0x004fc800000006ff */
[----:B------:R-:W2:Y:S02]  /*3500*/  SYNCS.PHASECHK.TRANS64.TRYWAIT P0, [UR5+0x8], R6 ;  /* 0x00000806ff0075a7 */ /* 0x000ea40008001105 */
[----:B--2---:R-:W-:Y:S05]  /*3510*/  @P0 BRA `(.L_x_63) ;  /* 0x0000000000080947 */ /* 0x004fea0003800000 */
[----:B------:R-:W2:Y:S02]  /*3520*/  SYNCS.PHASECHK.TRANS64.TRYWAIT P0, [UR5+0x8], R6 ;  /* 0x00000806ff0075a7 */ /* 0x000ea40008001105 */
[----:B--2---:R-:W-:Y:S05]  /*3530*/  @!P0 BRA `(.L_x_64) ;  /* 0x0000009400248947 */ /* 0x004fea0003800000 */
.L_x_63:
[----:B------:R-:W-:Y:S01]  /*3540*/  PRMT R4, R4, 0x654, R3 ;  /* 0x0000065404047816 */ /* 0x000fe20000000003 */
[----:B------:R-:W-:Y:S01]  /*3550*/  HFMA2 R3, -RZ, RZ, 0, 5.9604644775390625e-08 ;  /* 0x00000001ff037431 */ /* 0x000fe200000001ff */
[----:B------:R-:W-:Y:S01]  /*3560*/  UPRMT UR4, UR69, 0x654, UR7 ;  /* 0x0000065445047896 */ /* 0x000fe20008000007 */
[----:B------:R-:W-:Y:S02]  /*3570*/  IMAD.MOV.U32 R8, RZ, RZ, 0xffff ;  /* 0x0000ffffff087424 */ /* 0x000fe400078e00ff */
[----:B--2---:R-:W-:Y:S02]  /*3580*/  IMAD.MOV.U32 R6, RZ, RZ, 0x4 ;  /* 0x00000004ff067424 */ /* 0x004fe400078e00ff */
[----:B------:R-:W-:Y:S01]  /*3590*/  IMAD.SHL.U32 R9, R10, 0x20, RZ ;  /* 0x000000200a097824 */ /* 0x000fe200078e00ff */
[----:B------:R-:W-:Y:S02]  /*35a0*/  MOV R5, UR4 ;  /* 0x0000000400057c02 */ /* 0x000fe40008000f00 */
[-C--:B------:R-:W-:Y:S01]  /*35b0*/  SHF.L.U32 R8, R8, R10.reuse, RZ ;  /* 0x0000000a08087219 */ /* 0x080fe200000006ff */
[----:B------:R2:W-:Y:S01]  /*35c0*/  SYNCS.ARRIVE.TRANS64.RED RZ, [UR4], R6 ;  /* 0x00000006ffff79a7 */ /* 0x0005e20008000404 */
[----:B------:R-:W-:Y:S01]  /*35d0*/  SHF.L.U32 R7, R3, R10, RZ ;  /* 0x0000000a03077219 */ /* 0x000fe200000006ff */
[----:B------:R2:W-:Y:S04]  /*35e0*/  STS [UR6+0x140], R9 ;  /* 0x00014009ff007988 */ /* 0x0005e80008000806 */
[----:B------:R2:W-:Y:S04]  /*35f0*/  STAS [R4.64], R10 ;  /* 0x0000000a04007dbd */ /* 0x0005e8000c0008ff */
[----:B------:R2:W-:Y:S04]  /*3600*/  ATOMS.OR RZ, [UR5+0x14], R8 ;  /* 0x00001408ffff798c */ /* 0x0005e8000b000005 */
[----:B------:R2:W-:Y:S04]  /*3610*/  ATOMS.OR RZ, [UR5+0x18], R7 ;  /* 0x00001807ffff798c */ /* 0x0005e8000b000005 */
[----:B------:R2:W-:Y:S02]  /*3620*/  ATOMS.XOR RZ, [UR5+0x10], R3 ;  /* 0x00001003ffff798c */ /* 0x0005e4000b800005 */
.L_x_60:
[----:B-1----:R-:W-:Y:S05]  /*3630*/  BSYNC B0 ;  /* 0x0000000000007941 */ /* 0x002fea0003800000 */
.L_x_59:
[----:B------:R-:W-:Y:S05]  /*3640*/  BRA.U UP1, `(.L_x_65) ;  /* 0x00000001016c7547 */ /* 0x000fea000b800000 */
[----:B------:R-:W-:-:S03]  /*3650*/  UMOV UR4, 0xffffffff ;  /* 0xffffffff00047882 */ /* 0x000fc60000000000 */
[----:B------:R-:W-:Y:S05]  /*3660*/  BRA.DIV UR4, `(.L_x_66) ;  /* 0x0000009204f07947 */ /* 0x000fea000b800000 */
[----:B------:R-:W-:-:S13]  /*3670*/  ELECT P0, URZ, PT ;  /* 0x0000000000ff782f */ /* 0x000fda0003800000 */
.L_x_204:
[----:B------:R-:W-:Y:S05]  /*3680*/  @!P0 BRA `(.L_x_65) ;  /* 0x00000000005c8947 */ /* 0x000fea0003800000 */
[----:B--2---:R-:W2:Y:S02]  /*3690*/  LDS R4, [UR5+0x10] ;  /* 0x00001005ff047984 */ /* 0x004ea40008000800 */
[----:B--2---:R-:W-:-:S04]  /*36a0*/  SHF.L.U32 R4, R4, 0x1f, RZ ;  /* 0x0000001f04047819 */ /* 0x004fc800000006ff */
[----:B------:R-:W2:Y:S02]  /*36b0*/  SYNCS.PHASECHK.TRANS64.TRYWAIT P0, [UR5+0x8], R4 ;  /* 0x00000804ff0075a7 */ /* 0x000ea40008001105 */
[----:B--2---:R-:W-:Y:S05]  /*36c0*/  @P0 BRA `(.L_x_67) ;  /* 0x0000000000080947 */ /* 0x004fea0003800000 */
[----:B------:R-:W2:Y:S02]  /*36d0*/  SYNCS.PHASECHK.TRANS64.TRYWAIT P0, [UR5+0x8], R4 ;  /* 0x00000804ff0075a7 */ /* 0x000ea40008001105 */
[----:B--2---:R-:W-:Y:S05]  /*36e0*/  @!P0 BRA `(.L_x_68) ;  /* 0x0000009000f48947 */ /* 0x004fea0003800000 */
.L_x_67:
[----:B------:R-:W3:Y:S01]  /*36f0*/  LDS R6, [UR6+0x140] ;  /* 0x00014006ff067984 */ /* 0x000ee20008000800 */
[----:B--2---:R-:W-:Y:S02]  /*3700*/  HFMA2 R3, -RZ, RZ, 0, 5.9604644775390625e-08 ;  /* 0x00000001ff037431 */ /* 0x004fe400000001ff */
[----:B------:R-:W-:Y:S01]  /*3710*/  IMAD.MOV.U32 R4, RZ, RZ, 0xffff ;  /* 0x0000ffffff047424 */ /* 0x000fe200078e00ff */
[----:B------:R-:W-:Y:S01]  /*3720*/  UPRMT UR4, UR69, 0x654, UR7 ;  /* 0x0000065445047896 */ /* 0x000fe20008000007 */
[----:B---3--:R-:W-:-:S03]  /*3730*/  IMAD.SHL.U32 R5, R6, 0x20, RZ ;  /* 0x0000002006057824 */ /* 0x008fc600078e00ff */
[-C--:B------:R-:W-:Y:S02]  /*3740*/  SHF.L.U32 R4, R4, R6.reuse, RZ ;  /* 0x0000000604047219 */ /* 0x080fe400000006ff */
[----:B------:R-:W-:Y:S01]  /*3750*/  SHF.L.U32 R6, R3, R6, RZ ;  /* 0x0000000603067219 */ /* 0x000fe200000006ff */
[----:B------:R3:W-:Y:S04]  /*3760*/  STS [UR6+0x140], R5 ;  /* 0x00014005ff007988 */ /* 0x0007e80008000806 */
[----:B------:R3:W-:Y:S04]  /*3770*/  ATOMS.OR RZ, [UR5+0x14], R4 ;  /* 0x00001404ffff798c */ /* 0x0007e8000b000005 */
[----:B------:R3:W-:Y:S01]  /*3780*/  ATOMS.OR RZ, [UR5+0x18], R6 ;  /* 0x00001806ffff798c */ /* 0x0007e2000b000005 */
[----:B------:R-:W-:Y:S03]  /*3790*/  SYNCS.ARRIVE.TRANS64.RED.A1T0 RZ, [UR4], RZ ;  /* 0x000000ffffff79a7 */ /* 0x000fe60008100404 */
[----:B------:R3:W-:Y:S01]  /*37a0*/  ATOMS.XOR RZ, [UR5+0x10], R3 ;  /* 0x00001003ffff798c */ /* 0x0007e2000b800005 */
[----:B------:R-:W-:Y:S05]  /*37b0*/  BRA `(.L_x_65) ;  /* 0x0000000000107947 */ /* 0x000fea0003800000 */
.L_x_58:
[----:B------:R-:W-:Y:S02]  /*37c0*/  MOV R3, 0xffffffff ;  /* 0xffffffff00037802 */ /* 0x000fe40000000f00 */
[----:B------:R-:W-:-:S03]  /*37d0*/  MOV R4, 0x3800 ;  /* 0x0000380000047802 */ /* 0x000fc60000000f00 */
[----:B------:R2:W-:Y:S04]  /*37e0*/  STS [UR6+0x140], R3 ;  /* 0x00014003ff007988 */ /* 0x0005e80008000806 */
[----:B-12--5:R-:W-:Y:S05]  /*37f0*/  CALL.REL.NOINC `($__internal_1_$__cuda_sm10x_tcgen05_guardrail_trap_phase_invalid_during_alloc) ;  /* 0x0000009c00787944 */ /* 0x026fea0003c00000 */
.L_x_65:
[----:B------:R-:W-:Y:S05]  /*3800*/  WARPSYNC.ALL ;  /* 0x0000000000007948 */ /* 0x000fea0003800000 */
[----:B------:R-:W4:Y:S01]  /*3810*/  S2UR UR4, SR_CgaCtaId ;  /* 0x00000000000479c3 */ /* 0x000f220000008800 */
[----:B------:R-:W-:Y:S01]  /*3820*/  UMOV UR41, 0x400 ;  /* 0x0000040000297882 */ /* 0x000fe20000000000 */
[----:B------:R-:W-:-:S06]  /*3830*/  NOP ;  /* 0x0000000000007918 */ /* 0x000fcc0000000000 */
[----:B------:R-:W-:Y:S06]  /*3840*/  BAR.ARV 0x6, 0xa0 ;  /* 0x0182800000007b1d */ /* 0x000fec0000002000 */
[----:B------:R-:W1:Y:S01]  /*3850*/  LDCU UR6, c[0x0][0x38c] ;  /* 0x00007180ff0677ac */ /* 0x000e620008000800 */
[----:B------:R-:W-:Y:S01]  /*3860*/  LOP3.LUT R0, R0, 0xffff, RZ, 0xc0, !PT ;  /* 0x0000ffff00007812 */ /* 0x000fe200078ec0ff */
[----:B--2---:R-:W-:Y:S01]  /*3870*/  IMAD.MOV.U32 R9, RZ, RZ, 0x1 ;  /* 0x00000001ff097424 */ /* 0x004fe200078e00ff */
[----:B------:R-:W-:Y:S01]  /*3880*/  LOP3.LUT R2, R2, 0xffff, RZ, 0xc0, !PT ;  /* 0x0000ffff02027812 */ /* 0x000fe200078ec0ff */
[----:B------:R-:W-:Y:S01]  /*3890*/  IMAD.MOV.U32 R8, RZ, RZ, RZ ;  /* 0x000000ffff087224 */ /* 0x000fe200078e00ff */
[----:B------:R-:W-:Y:S01]  /*38a0*/  R2UR UR65, R0 ;  /* 0x00000000004172ca */ /* 0x000fe200000e0000 */
[----:B------:R-:W-:Y:S01]  /*38b0*/  UMOV UR47, URZ ;  /* 0x000000ff002f7c82 */ /* 0x000fe20008000000 */
[----:B------:R-:W-:Y:S01]  /*38c0*/  R2UR UR43, R2 ;  /* 0x00000000022b72ca */ /* 0x000fe200000e0000 */
[----:B------:R-:W-:Y:S01]  /*38d0*/  UMOV UR38, URZ ;  /* 0x000000ff00267c82 */ /* 0x000fe20008000000 */
[----:B------:R-:W-:Y:S01]  /*38e0*/  UMOV UR37, URZ ;  /* 0x000000ff00257c82 */ /* 0x000fe20008000000 */
[----:B----4-:R-:W-:-:S02]  /*38f0*/  ULEA UR41, UR4, UR41, 0x18 ;  /* 0x0000002904297291 */ /* 0x010fc4000f8ec0ff */
[----:B------:R-:W-:Y:S02]  /*3900*/  UISETP.NE.AND UP3, UPT, UR68, URZ, UPT ;  /* 0x000000ff4400728c */ /* 0x000fe4000bf65270 */
[----:B------:R-:W-:Y:S02]  /*3910*/  UIADD3 UR5, UPT, UPT, UR41, 0x8400, URZ ;  /* 0x0000840029057890 */ /* 0x000fe4000fffe0ff */
[----:B------:R-:W-:Y:S02]  /*3920*/  UIADD3 UR4, UPT, UPT, UR41, 0x18400, URZ ;  /* 0x0001840029047890 */ /* 0x000fe4000fffe0ff */
[----:B-1----:R-:W-:Y:S01]  /*3930*/  UIADD3 UR6, UPT, UPT, UR6, 0x3f, URZ ;  /* 0x0000003f06067890 */ /* 0x002fe2000fffe0ff */
[----:B---3--:R-:W1:Y:S01]  /*3940*/  LDS R3, [UR41+0x140] ;  /* 0x00014029ff037984 */ /* 0x008e620008000800 */
[----:B------:R-:W-:Y:S02]  /*3950*/  USHF.R.U32.HI UR5, URZ, 0x4, UR5 ;  /* 0x00000004ff057899 */ /* 0x000fe40008011605 */
[----:B------:R-:W-:-:S02]  /*3960*/  USHF.R.S32.HI UR64, URZ, 0x1f, UR6 ;  /* 0x0000001fff407899 */ /* 0x000fc40008011406 */
[----:B------:R-:W-:Y:S02]  /*3970*/  USHF.R.U32.HI UR4, URZ, 0x4, UR4 ;  /* 0x00000004ff047899 */ /* 0x000fe40008011604 */
[----:B------:R-:W-:Y:S02]  /*3980*/  ULEA.HI UR64, UR64, UR6, URZ, 0x6 ;  /* 0x0000000640407291 */ /* 0x000fe4000f8f30ff */
[----:B------:R-:W-:Y:S02]  /*3990*/  ULOP3.LUT UR5, UR5, 0x3fff, URZ, 0xc0, !UPT ;  /* 0x00003fff05057892 */ /* 0x000fe4000f8ec0ff */
[----:B------:R-:W-:Y:S02]  /*39a0*/  USHF.R.S32.HI UR64, URZ, 0x6, UR64 ;  /* 0x00000006ff407899 */ /* 0x000fe40008011440 */
[----:B------:R-:W-:Y:S02]  /*39b0*/  ULOP3.LUT UR45, UR4, 0x3fff, URZ, 0xc0, !UPT ;  /* 0x00003fff042d7892 */ /* 0x000fe4000f8ec0ff */
[----:B------:R-:W-:Y:S01]  /*39c0*/  UISETP.LT.AND UP0, UPT, UR64, 0x1, UPT ;  /* 0x000000014000788c */ /* 0x000fe2000bf01270 */
[----:B------:R-:W-:Y:S01]  /*39d0*/  UMOV UR62, 0x0 ;  /* 0x00000000003e7882 */ /* 0x000fe20000000000 */
        /* <DEDUP_REMOVED lines=9> */
[----:B------:R-:W-:-:S02]  /*3a70*/  ULOP3.LUT UR44, UR5, 0x10000, URZ, 0xfc, !UPT ;  /* 0x00010000052c7892 */ /* 0x000fc4000f8efcff */
[----:B------:R-:W-:Y:S02]  /*3a80*/  ULOP3.LUT UR45, UR45, 0x10000, URZ, 0xfc, !UPT ;  /* 0x000100002d2d7892 */ /* 0x000fe4000f8efcff */
[----:B------:R-:W-:Y:S01]  /*3a90*/  USEL UR66, UR64, 0x1, !UP0 ;  /* 0x0000000140427887 */ /* 0x000fe2000c000000 */
[----:B------:R-:W-:Y:S01]  /*3aa0*/  UMOV UR52, 0x0 ;  /* 0x0000000000347882 */ /* 0x000fe20000000000 */
[----:B------:R-:W-:Y:S01]  /*3ab0*/  UMOV UR53, 0x8400910 ;  /* 0x0840091000357882 */ /* 0x000fe20000000000 */
[----:B------:R-:W-:Y:S01]  /*3ac0*/  UMOV UR50, 0x0 ;  /* 0x0000000000327882 */ /* 0x000fe20000000000 */
[----:B------:R-:W-:Y:S01]  /*3ad0*/  UMOV UR51, 0x8400910 ;  /* 0x0840091000337882 */ /* 0x000fe20000000000 */
[----:B------:R-:W-:Y:S01]  /*3ae0*/  UMOV UR48, 0x0 ;  /* 0x0000000000307882 */ /* 0x000fe20000000000 */
[----:B------:R-:W-:Y:S01]  /*3af0*/  UMOV UR49, 0x8400910 ;  /* 0x0840091000317882 */ /* 0x000fe20000000000 */
[----:B-1----:R-:W-:Y:S02]  /*3b00*/  R2UR UR67, R3 ;  /* 0x00000000034372ca */ /* 0x002fe400000e0000 */
[----:B------:R-:W-:-:S13]  /*3b10*/  CS2R R2, SRZ ;  /* 0x0000000000027805 */ /* 0x000fda000001ff00 */
.L_x_76:
[C---:B------:R-:W-:Y:S02]  /*3b20*/  LEA R0, R8.reuse, UR41, 0x3 ;  /* 0x0000002908007c11 */ /* 0x040fe4000f8e18ff */
[----:B------:R-:W-:Y:S02]  /*3b30*/  SHF.L.U32 R4, R3, 0x1f, RZ ;  /* 0x0000001f03047819 */ /* 0x000fe400000006ff */
[----:B------:R-:W-:Y:S02]  /*3b40*/  LEA R5, R8, UR41, 0x4 ;  /* 0x0000002908057c11 */ /* 0x000fe4000f8e20ff */
[----:B------:R-:W1:Y:S02]  /*3b50*/  SYNCS.PHASECHK.TRANS64.TRYWAIT P0, [R0+URZ+0x90], R4 ;  /* 0x00009004000075a7 */ /* 0x000e6400080011ff */
[----:B-1-3--:R-:W-:Y:S05]  /*3b60*/  @!P0 BRA `(.L_x_69) ;  /* 0x0000008c00ec8947 */ /* 0x00afea0003800000 */
.L_x_205:
[----:B-1----:R-:W1:Y:S01]  /*3b70*/  LDS.128 R4, [R5+0x120] ;  /* 0x0001200005047984 */ /* 0x002e620000000c00 */
[----:B------:R-:W-:Y:S02]  /*3b80*/  VIADD R0, R0, 0xa0 ;  /* 0x000000a000007836 */ /* 0x000fe40000000000 */
[----:B------:R-:W-:Y:S01]  /*3b90*/  VIADD R8, R8, 0x1 ;  /* 0x0000000108087836 */ /* 0x000fe20000000000 */
[----:B------:R-:W-:Y:S01]  /*3ba0*/  @!PT LDS RZ, [RZ] ;  /* 0x00000000fffff984 */ /* 0x000fe20000000800 */
[----:B------:R-:W-:Y:S01]  /*3bb0*/  @!PT LDS RZ, [RZ] ;  /* 0x00000000fffff984 */ /* 0x000fe20000000800 */
[----:B------:R-:W-:Y:S01]  /*3bc0*/  @!PT LDS RZ, [RZ] ;  /* 0x00000000fffff984 */ /* 0x000fe20000000800 */
[----:B------:R-:W-:Y:S01]  /*3bd0*/  @!PT LDS RZ, [RZ] ;  /* 0x00000000fffff984 */ /* 0x000fe20000000800 */
[----:B------:R2:W-:Y:S06]  /*3be0*/  MEMBAR.ALL.CTA ;  /* 0x0000000000007992 */ /* 0x0005ec0000008000 */
[----:B--2---:R-:W2:Y:S01]  /*3bf0*/  FENCE.VIEW.ASYNC.S ;  /* 0x00000000000073c6 */ /* 0x004ea20000000000 */
[----:B------:R-:W-:-:S04]  /*3c00*/  PRMT R0, RZ, 0x654, R0 ;  /* 0x00000654ff007816 */ /* 0x000fc80000000000 */
[----:B--2---:R2:W-:Y:S01]  /*3c10*/  SYNCS.ARRIVE.TRANS64.RED.A1T0 RZ, [R0+URZ], RZ ;  /* 0x000000ff00ff79a7 */ /* 0x0045e200081004ff */
[----:B-1----:R-:W-:Y:S01]  /*3c20*/  LOP3.LUT P1, RZ, R6, 0x1, RZ, 0xc0, !PT ;  /* 0x0000000106ff7812 */ /* 0x002fe2000782c0ff */
[----:B--2---:R-:W-:-:S12]  /*3c30*/  BRA.U UP3, `(.L_x_70) ;  /* 0x0000000503587547 */ /* 0x004fd8000b800000 */
[----:B------:R-:W1:Y:S01]  /*3c40*/  LDCU UR4, c[0x0][0x38c] ;  /* 0x00007180ff0477ac */ /* 0x000e620008000800 */
[----:B------:R-:W-:Y:S02]  /*3c50*/  PLOP3.LUT P2, PT, PT, PT, PT, 0x80, 0x8 ;  /* 0x000000000008781c */ /* 0x000fe40003f4f070 */
[----:B------:R-:W-:Y:S01]  /*3c60*/  SHF.L.U32 R4, R9, 0x1f, RZ ;  /* 0x0000001f09047819 */ /* 0x000fe200000006ff */
[----:B------:R-:W-:Y:S02]  /*3c70*/  ULEA UR46, UR47, UR41, 0x3 ;  /* 0x000000292f2e7291 */ /* 0x000fe4000f8e18ff */
[----:B------:R-:W-:Y:S02]  /*3c80*/  ULEA UR36, UR47, UR67, 0x7 ;  /* 0x000000432f247291 */ /* 0x000fe4000f8e38ff */
[----:B-1----:R-:W-:-:S06]  /*3c90*/  UISETP.GE.AND UP0, UPT, UR4, 0x1, UPT ;  /* 0x000000010400788c */ /* 0x002fcc000bf06270 */
[----:B------:R-:W-:-:S05]  /*3ca0*/  PLOP3.LUT P0, PT, PT, PT, UP0, 0x80, 0x8 ;  /* 0x000000000008781c */ /* 0x000fca0003f0f008 */
[----:B------:R-:W-:-:S08]  /*3cb0*/  @UP0 ULEA UR4, UR38, UR41, 0x3 ;  /* 0x0000002926040291 */ /* 0x000fd0000f8e18ff */
[----:B------:R-:W-:-:S04]  /*3cc0*/  @P0 SHF.L.U32 R0, R2, 0x1f, RZ ;  /* 0x0000001f02000819 */ /* 0x000fc800000006ff */
[----:B------:R1:W2:Y:S01]  /*3cd0*/  @P0 SYNCS.PHASECHK.TRANS64.TRYWAIT P2, [UR4], R0 ;  /* 0x00000000ff0005a7 */ /* 0x0002a20008041104 */
[----:B------:R-:W3:Y:S02]  /*3ce0*/  SYNCS.PHASECHK.TRANS64.TRYWAIT P0, [UR46+0xd0], R4 ;  /* 0x0000d004ff0075a7 */ /* 0x000ee4000800112e */
[----:B-123--:R-:W-:Y:S05]  /*3cf0*/  @!P0 BRA `(.L_x_71) ;  /* 0x0000008c009c8947 */ /* 0x00efea0003800000 */
.L_x_207:
[----:B------:R-:W-:Y:S01]  /*3d00*/  UMOV UR42, UR37 ;  /* 0x00000025002a7c82 */ /* 0x000fe20008000000 */
[----:B------:R-:W-:Y:S05]  /*3d10*/  BRA.U !UP0, `(.L_x_72) ;  /* 0x0000000508107547 */ /* 0x000fea000b800000 */
[----:B------:R-:W-:Y:S02]  /*3d20*/  UIADD3 UR42, UPT, UPT, UR66, UR37, URZ ;  /* 0x00000025422a7290 */ /* 0x000fe4000fffe0ff */
[----:B------:R-:W-:Y:S01]  /*3d30*/  UPLOP3.LUT UP2, UPT, UPT, UPT, UPT, 0x40, 0x4 ;  /* 0x000000000004789c */ /* 0x000fe20003f4e870 */
[----:B------:R-:W-:Y:S01]  /*3d40*/  UMOV UR39, UR64 ;  /* 0x0000004000277c82 */ /* 0x000fe20008000000 */
[----:B------:R-:W-:-:S09]  /*3d50*/  UMOV UR5, UR38 ;  /* 0x0000002600057c82 */ /* 0x000fd20008000000 */
.L_x_75:
[----:B------:R-:W-:Y:S01]  /*3d60*/  ULEA UR7, UR5, UR41, 0x3 ;  /* 0x0000002905077291 */ /* 0x000fe2000f8e18ff */
[----:B--23--:R-:W-:Y:S11]  /*3d70*/  @P2 BRA `(.L_x_73) ;  /* 0x00000000000c2947 */ /* 0x00cff60003800000 */
[----:B-1----:R-:W-:Y:S04]  /*3d80*/  SHF.L.U32 R4, R2, 0x1f, RZ ;  /* 0x0000001f02047819 */ /* 0x002fe800000006ff */
[----:B------:R-:W1:Y:S02]  /*3d90*/  SYNCS.PHASECHK.TRANS64.TRYWAIT P0, [UR7], R4 ;  /* 0x00000004ff0075a7 */ /* 0x000e640008001107 */
[----:B-1----:R-:W-:Y:S05]  /*3da0*/  @!P0 BRA `(.L_x_74) ;  /* 0x0000008c00888947 */ /* 0x002fea0003800000 */
.L_x_73:
[----:B------:R-:W-:Y:S01]  /*3db0*/  UISETP.NE.AND UP0, UPT, UR39, 0x1, UPT ;  /* 0x000000012700788c */ /* 0x000fe2000bf05270 */
[----:B------:R-:W-:Y:S01]  /*3dc0*/  PLOP3.LUT P2, PT, PT, PT, PT, 0x80, 0x8 ;  /* 0x000000000008781c */ /* 0x000fe20003f4f070 */
[----:B------:R-:W-:Y:S02]  /*3dd0*/  UIADD3 UR4, UPT, UPT, UR5, 0x1, URZ ;  /* 0x0000000105047890 */ /* 0x000fe4000fffe0ff */
[----:B------:R-:W-:Y:S02]  /*3de0*/  UIADD3 UR40, UPT, UPT, UR7, 0x20, URZ ;  /* 0x0000002007287890 */ /* 0x000fe4000fffe0ff */
[----:B------:R-:W-:Y:S01]  /*3df0*/  UISETP.NE.AND UP1, UPT, UR4, 0x4, UPT ;  /* 0x000000040400788c */ /* 0x000fe2000bf25270 */
[----:B------:R-:W-:Y:S01]  /*3e00*/  PLOP3.LUT P0, PT, PT, PT, UP0, 0x80, 0x8 ;  /* 0x000000000008781c */ /* 0x000fe20003f0f008 */
[----:B------:R-:W-:Y:S02]  /*3e10*/  UIADD3 UR37, UPT, UPT, UR37, 0x1, URZ ;  /* 0x0000000125257890 */ /* 0x000fe4000fffe0ff */
[----:B------:R-:W-:Y:S02]  /*3e20*/  USEL UR6, URZ, 0x1, UP1 ;  /* 0x00000001ff067887 */ /* 0x000fe40008800000 */
[----:B------:R-:W-:Y:S02]  /*3e30*/  USEL UR38, UR4, URZ, UP1 ;  /* 0x000000ff04267287 */ /* 0x000fe40008800000 */
[----:B------:R-:W-:Y:S02]  /*3e40*/  UIADD3 UR39, UPT, UPT, UR39, -0x1, URZ ;  /* 0xffffffff27277890 */ /* 0x000fe4000fffe0ff */
[----:B------:R-:W-:Y:S01]  /*3e50*/  @UP0 ULEA UR4, UR38, UR41, 0x3 ;  /* 0x0000002926040291 */ /* 0x000fe2000f8e18ff */
[----:B------:R-:W-:Y:S01]  /*3e60*/  LOP3.LUT R2, R2, UR6, RZ, 0x3c, !PT ;  /* 0x0000000602027c12 */ /* 0x000fe2000f8e3cff */
[----:B------:R-:W-:Y:S02]  /*3e70*/  ULEA UR6, UR5, UR45, 0xb ;  /* 0x0000002d05067291 */ /* 0x000fe4000f8e58ff */
[----:B------:R-:W-:Y:S01]  /*3e80*/  UISETP.NE.AND UP0, UPT, UR37, UR42, UPT ;  /* 0x0000002a2500728c */ /* 0x000fe2000bf05270 */
[----:B-1----:R-:W-:Y:S01]  /*3e90*/  @P0 SHF.L.U32 R0, R2, 0x1f, RZ ;  /* 0x0000001f02000819 */ /* 0x002fe200000006ff */
[----:B------:R-:W-:Y:S02]  /*3ea0*/  UIADD3 UR34, UPT, UPT, UR6, 0x2, URZ ;  /* 0x0000000206227890 */ /* 0x000fe4000fffe0ff */
[----:B------:R-:W-:Y:S01]  /*3eb0*/  UIADD3 UR30, UPT, UPT, UR6, 0x4, URZ ;  /* 0x00000004061e7890 */ /* 0x000fe2000fffe0ff */
[----:B------:R2:W3:Y:S01]  /*3ec0*/  @P0 SYNCS.PHASECHK.TRANS64.TRYWAIT P2, [UR4], R0 ;  /* 0x00000000ff0005a7 */ /* 0x0004e20008041104 */
[----:B------:R-:W-:Y:S02]  /*3ed0*/  ULEA UR4, UR5, UR44, 0xa ;  /* 0x0000002c05047291 */ /* 0x000fe4000f8e50ff */
[----:B------:R-:W-:Y:S02]  /*3ee0*/  UIADD3 UR26, UPT, UPT, UR6, 0x6, URZ ;  /* 0x00000006061a7890 */ /* 0x000fe4000fffe0ff */
        /* <DEDUP_REMOVED lines=10> */
[----:B------:R-:W-:Y:S01]  /*3f90*/  UIADD3 UR8, UPT, UPT, UR4, 0x206, URZ ;  /* 0x0000020604087890 */ /* 0x000fe2000fffe0ff */
[----:B------:R-:W-:Y:S01]  /*3fa0*/  UMOV UR7, 0x40004040 ;  /* 0x4000404000077882 */ /* 0x000fe20000000000 */
[----:B------:R-:W-:Y:S01]  /*3fb0*/  UMOV UR5, 0x40004040 ;  /* 0x4000404000057882 */ /* 0x000fe20000000000 */
[----:B------:R-:W-:Y:S01]  /*3fc0*/  UMOV UR35, 0x40004040 ;  /* 0x4000404000237882 */ /* 0x000fe20000000000 */
[----:B------:R1:W-:Y:S01]  /*3fd0*/  UTCHMMA.2CTA gdesc[UR4], gdesc[UR6], tmem[UR36], tmem[UR62], idesc[UR63], UP2 ;  /* 0x00ff3e06040075ea */ /* 0x0003e20009200024 */
[----:B------:R-:W-:Y:S01]  /*3fe0*/  UPLOP3.LUT UP2, UPT, UPT, UPT, UPT, 0x80, 0x8 ;  /* 0x000000000008789c */ /* 0x000fe20003f4f070 */
[----:B------:R-:W-:Y:S01]  /*3ff0*/  UMOV UR33, 0x40004040 ;  /* 0x4000404000217882 */ /* 0x000fe20000000000 */
[----:B------:R-:W-:Y:S01]  /*4000*/  UMOV UR31, 0x40004040 ;  /* 0x40004040001f7882 */ /* 0x000fe20000000000 */
[----:B------:R2:W-:Y:S01]  /*4010*/  UTCHMMA.2CTA gdesc[UR32], gdesc[UR34], tmem[UR36], tmem[UR60], idesc[UR61], UPT ;  /* 0x00ff3c22200075ea */ /* 0x0005e2000ba00024 */
        /* <DEDUP_REMOVED lines=14> */
[----:B------:R-:W-:Y:S01]  /*4100*/  UMOV UR9, 0x40004040 ;  /* 0x4000404000097882 */ /* 0x000fe20000000000 */
[----:B------:R2:W-:Y:S01]  /*4110*/  UTCHMMA.2CTA gdesc[UR12], gdesc[UR14], tmem[UR36], tmem[UR50], idesc[UR51], UPT ;  /* 0x00ff320e0c0075ea */ /* 0x0005e2000ba00024 */
[----:B------:R2:W-:Y:S01]  /*4120*/  UTCHMMA.2CTA gdesc[UR8], gdesc[UR10], tmem[UR36], tmem[UR48], idesc[UR49], UPT ;  /* 0x00ff300a080075ea */ /* 0x0005e2000ba00024 */
[----:B------:R2:W-:Y:S01]  /*4130*/  UTCBAR.2CTA.MULTICAST [UR40], URZ, UR43 ;  /* 0x000000ff280073e9 */ /* 0x0005e2000820082b */
[----:B-1----:R-:W-:Y:S01]  /*4140*/  UMOV UR5, UR38 ;  /* 0x0000002600057c82 */ /* 0x002fe20008000000 */
[----:B------:R-:W-:Y:S05]  /*4150*/  BRA.U UP0, `(.L_x_75) ;  /* 0xfffffffd00007547 */ /* 0x000fea000b83ffff */
.L_x_72:
[----:B------:R-:W-:Y:S01]  /*4160*/  UIADD3 UR4, UPT, UPT, UR46, 0xb0, URZ ;  /* 0x000000b02e047890 */ /* 0x000fe2000fffe0ff */
[----:B------:R-:W-:-:S08]  /*4170*/  UMOV UR37, UR42 ;  /* 0x0000002a00257c82 */ /* 0x000fd00008000000 */
[----:B------:R4:W-:Y:S01]  /*4180*/  UTCBAR.2CTA.MULTICAST [UR4], URZ, UR65 ;  /* 0x000000ff040073e9 */ /* 0x0009e20008200841 */
[----:B------:R-:W-:Y:S02]  /*4190*/  NOP ;  /* 0x0000000000007918 */ /* 0x000fe40000000000 */
.L_x_70:
[----:B----4-:R-:W-:Y:S01]  /*41a0*/  UIADD3 UR4, UPT, UPT, UR47, 0x1, URZ ;  /* 0x000000012f047890 */ /* 0x010fe2000fffe0ff */
[----:B------:R-:W-:-:S03]  /*41b0*/  ISETP.NE.AND P0, PT, R8, 0x2, PT ;  /* 0x000000020800780c */ /* 0x000fc60003f05270 */
[----:B------:R-:W-:Y:S01]  /*41c0*/  UISETP.NE.AND UP0, UPT, UR4, 0x4, UPT ;  /* 0x000000040400788c */ /* 0x000fe2000bf05270 */
[----:B-12---:R-:W-:Y:S02]  /*41d0*/  SEL R0, RZ, 0x1, P0 ;  /* 0x00000001ff007807 */ /* 0x006fe40000000000 */
[----:B------:R-:W-:Y:S01]  /*41e0*/  SEL R8, R8, RZ, P0 ;  /* 0x000000ff08087207 */ /* 0x000fe20000000000 */
[----:B------:R-:W-:Y:S01]  /*41f0*/  USEL UR5, URZ, 0x1, UP0 ;  /* 0x00000001ff057887 */ /* 0x000fe20008000000 */
[----:B------:R-:W-:Y:S01]  /*4200*/  LOP3.LUT R3, R3, R0, RZ, 0x3c, !PT ;  /* 0x0000000003037212 */ /* 0x000fe200078e3cff */
[----:B------:R-:W-:-:S04]  /*4210*/  USEL UR47, UR4, URZ, UP0 ;  /* 0x000000ff042f7287 */ /* 0x000fc80008000000 */
[----:B------:R-:W-:Y:S01]  /*4220*/  LOP3.LUT R9, R9, UR5, RZ, 0x3c, !PT ;  /* 0x0000000509097c12 */ /* 0x000fe2000f8e3cff */
[----:B------:R-:W-:Y:S07]  /*4230*/  @P1 BRA `(.L_x_76) ;  /* 0xfffffff800381947 */ /* 0x000fee000383ffff */
[----:B------:R-:W1:Y:S01]  /*4240*/  S2UR UR8, SR_CgaCtaId ;  /* 0x00000000000879c3 */ /* 0x000e620000008800 */
[----:B------:R-:W-:Y:S01]  /*4250*/  ELECT P0, URZ, PT ;  /* 0x0000000000ff782f */ /* 0x000fe20003800000 */
[----:B------:R-:W-:Y:S01]  /*4260*/  HFMA2 R0, -RZ, RZ, 0, 5.9604644775390625e-08 ;  /* 0x00000001ff007431 */ /* 0x000fe200000001ff */
[----:B------:R-:W-:-:S05]  /*4270*/  UMOV UR4, 0x40 ;  /* 0x0000004000047882 */ /* 0x000fca0000000000 */
[----:B------:R-:W-:Y:S01]  /*4280*/  UVIRTCOUNT.DEALLOC.SMPOOL 0x80 ;  /* 0x000000800000784c */ /* 0x000fe20000000000 */
[----:B------:R-:W-:Y:S02]  /*4290*/  UISETP.NE.AND UP1, UPT, UR68, URZ, UPT ;  /* 0x000000ff4400728c */ /* 0x000fe4000bf25270 */
[----:B-1----:R-:W-:-:S09]  /*42a0*/  ULEA UR8, UR8, UR4, 0x18 ;  /* 0x0000000408087291 */ /* 0x002fd2000f8ec0ff */
[----:B------:R1:W-:Y:S01]  /*42b0*/  @P0 STS.U8 [UR8+0x1c], R0 ;  /* 0x00001c00ff000988 */ /* 0x0003e20008000008 */
[----:B------:R-:W-:Y:S05]  /*42c0*/  BRA.U UP1, `(.L_x_77) ;  /* 0x0000000101a07547 */ /* 0x000fea000b800000 */
[----:B------:R-:W-:Y:S01]  /*42d0*/  UIADD3 UR7, UPT, UPT, UR41, 0xd0, URZ ;  /* 0x000000d029077890 */ /* 0x000fe2000fffe0ff */
[----:B------:R-:W-:-:S03]  /*42e0*/  SHF.L.U32 R2, R9, 0x1f, RZ ;  /* 0x0000001f09027819 */ /* 0x000fc600000006ff */
[----:B------:R-:W-:-:S09]  /*42f0*/  ULEA UR4, UR47, UR7, 0x3 ;  /* 0x000000072f047291 */ /* 0x000fd2000f8e18ff */
[----:B------:R-:W2:Y:S02]  /*4300*/  SYNCS.PHASECHK.TRANS64.TRYWAIT P0, [UR4], R2 ;  /* 0x00000002ff0075a7 */ /* 0x000ea40008001104 */
[----:B--2---:R-:W-:Y:S05]  /*4310*/  @!P0 BRA `(.L_x_78) ;  /* 0x0000008800448947 */ /* 0x004fea0003800000 */
.L_x_210:
        /* <DEDUP_REMOVED lines=9> */
.L_x_212:
        /* <DEDUP_REMOVED lines=9> */
.L_x_214:
[----:B------:R-:W-:-:S04]  /*4440*/  UIADD3 UR4, UPT, UPT, UR4, 0x1, URZ ;  /* 0x0000000104047890 */ /* 0x000fc8000fffe0ff */
[----:B------:R-:W-:-:S04]  /*4450*/  UISETP.NE.AND UP0, UPT, UR4, 0x4, UPT ;  /* 0x000000040400788c */ /* 0x000fc8000bf05270 */
[----:B------:R-:W-:Y:S02]  /*4460*/  USEL UR5, URZ, 0x1, UP0 ;  /* 0x00000001ff057887 */ /* 0x000fe40008000000 */
[----:B------:R-:W-:-:S04]  /*4470*/  USEL UR4, UR4, URZ, UP0 ;  /* 0x000000ff04047287 */ /* 0x000fc80008000000 */
[----:B------:R-:W-:Y:S01]  /*4480*/  ULEA UR4, UR4, UR7, 0x3 ;  /* 0x0000000704047291 */ /* 0x000fe2000f8e18ff */
[----:B------:R-:W-:-:S04]  /*4490*/  LOP3.LUT R2, R2, UR5, RZ, 0x3c, !PT ;  /* 0x0000000502027c12 */ /* 0x000fc8000f8e3cff */
[----:B------:R-:W-:Y:S01]  /*44a0*/  SHF.L.U32 R2, R2, 0x1f, RZ ;  /* 0x0000001f02027819 */ /* 0x000fe200000006ff */
[----:B-1----:R-:W-:-:S04]  /*44b0*/  IMAD.U32 R0, RZ, RZ, UR4 ;  /* 0x00000004ff007e24 */ /* 0x002fc8000f8e00ff */
[----:B------:R1:W2:Y:S03]  /*44c0*/  SYNCS.PHASECHK.TRANS64.TRYWAIT P0, [R0+URZ], R2 ;  /* 0x00000002000075a7 */ /* 0x0002a600080011ff */
[----:B--2---:R-:W-:Y:S05]  /*44d0*/  @!P0 NANOSLEEP.SYNCS 0x989680 ;  /* 0x009896800000895d */ /* 0x004fea0003900000 */
[----:B------:R-:W2:Y:S02]  /*44e0*/  @!P0 SYNCS.PHASECHK.TRANS64 P0, [R0+URZ], R2 ;  /* 0x00000002000085a7 */ /* 0x000ea400080010ff */
[----:B--2---:R-:W-:Y:S05]  /*44f0*/  @P0 BRA `(.L_x_81) ;  /* 0x0000000000200947 */ /* 0x004fea0003800000 */
.L_x_82:
[----:B--2---:R2:W4:Y:S02]  /*4500*/  SYNCS.PHASECHK.TRANS64.TRYWAIT P0, [R0+URZ], R2 ;  /* 0x00000002000075a7 */ /* 0x00452400080011ff */
[----:B----4-:R-:W-:Y:S05]  /*4510*/  @!P0 NANOSLEEP.SYNCS 0x989680 ;  /* 0x009896800000895d */ /* 0x010fea0003900000 */
[----:B------:R-:W4:Y:S02]  /*4520*/  @!P0 SYNCS.PHASECHK.TRANS64 P0, [R0+URZ], R2 ;  /* 0x00000002000085a7 */ /* 0x000f2400080010ff */
[----:B----4-:R-:W-:Y:S05]  /*4530*/  @!P0 BRA `(.L_x_82) ;  /* 0xfffffffc00f08947 */ /* 0x010fea000383ffff */
[----:B------:R-:W-:Y:S05]  /*4540*/  BRA `(.L_x_81) ;  /* 0x00000000000c7947 */ /* 0x000fea0003800000 */
.L_x_77:
[----:B------:R-:W-:-:S04]  /*4550*/  UIADD3 UR4, UPT, UPT, UR41, 0x110, URZ ;  /* 0x0000011029047890 */ /* 0x000fc8000fffe0ff */
[----:B------:R-:W-:-:S09]  /*4560*/  UPRMT UR4, UR69, 0x654, UR4 ;  /* 0x0000065445047896 */ /* 0x000fd20008000004 */
[----:B------:R-:W-:Y:S03]  /*4570*/  SYNCS.ARRIVE.TRANS64.RED.A1T0 RZ, [UR4], RZ ;  /* 0x000000ffffff79a7 */ /* 0x000fe60008100404 */
.L_x_81:
[----:B-12---:R-:W-:Y:S01]  /*4580*/  SHF.L.U32 R2, RZ, 0x1f, RZ ;  /* 0x0000001fff027819 */ /* 0x006fe200000006ff */
[----:B------:R-:W-:Y:S01]  /*4590*/  UIADD3 UR4, UPT, UPT, UR41, 0x110, URZ ;  /* 0x0000011029047890 */ /* 0x000fe2000fffe0ff */
[----:B------:R-:W-:Y:S02]  /*45a0*/  PLOP3.LUT P0, PT, PT, PT, UP1, 0x80, 0x8 ;  /* 0x000000000008781c */ /* 0x000fe40003f0f018 */
[----:B------:R-:W1:Y:S02]  /*45b0*/  SYNCS.PHASECHK.TRANS64.TRYWAIT P1, [UR41+0x110], R2 ;  /* 0x00011002ff0075a7 */ /* 0x000e640008021129 */
[----:B-1----:R-:W-:Y:S09]  /*45c0*/  @!P1 BRA `(.L_x_83) ;  /* 0x0000008400e09947 */ /* 0x002ff20003800000 */
.L_x_216:
[----:B------:R-:W-:Y:S01]  /*45d0*/  @!UP1 UPRMT UR4, UR69, 0x654, UR4 ;  /* 0x0000065445049896 */ /* 0x000fe20008000004 */
[----:B------:R-:W-:Y:S01]  /*45e0*/  UMOV UR5, 0xffff ;  /* 0x0000ffff00057882 */ /* 0x000fe20000000000 */
[----:B------:R-:W-:-:S07]  /*45f0*/  UMOV UR6, 0x1 ;  /* 0x0000000100067882 */ /* 0x000fce0000000000 */
[----:B------:R-:W-:Y:S01]  /*4600*/  @!P0 SYNCS.ARRIVE.TRANS64.RED.A1T0 RZ, [UR4], RZ ;  /* 0x000000ffffff89a7 */ /* 0x000fe20008100404 */
[----:B------:R-:W-:Y:S01]  /*4610*/  NOP ;  /* 0x0000000000007918 */ /* 0x000fe20000000000 */
[----:B-1----:R-:W1:Y:S01]  /*4620*/  LDS R0, [UR8+0x14] ;  /* 0x00001408ff007984 */ /* 0x002e620008000800 */
[----:B------:R-:W-:-:S04]  /*4630*/  ULOP3.LUT UR4, UR67, 0xffff, URZ, 0xc0, !UPT ;  /* 0x0000ffff43047892 */ /* 0x000fc8000f8ec0ff */
[----:B------:R-:W-:-:S04]  /*4640*/  USHF.R.U32.HI UR4, URZ, 0x5, UR4 ;  /* 0x00000005ff047899 */ /* 0x000fc80008011604 */
[----:B------:R-:W-:Y:S02]  /*4650*/  USHF.L.U32 UR5, UR5, UR4, URZ ;  /* 0x0000000405057299 */ /* 0x000fe400080006ff */
[----:B------:R-:W-:-:S04]  /*4660*/  USHF.L.U32 UR4, UR6, UR4, URZ ;  /* 0x0000000406047299 */ /* 0x000fc800080006ff */
[----:B-1----:R-:W-:-:S04]  /*4670*/  LOP3.LUT R0, R0, UR5, RZ, 0xc0, !PT ;  /* 0x0000000500007c12 */ /* 0x002fc8000f8ec0ff */
[----:B------:R-:W-:-:S13]  /*4680*/  ISETP.NE.AND P0, PT, R0, UR5, PT ;  /* 0x0000000500007c0c */ /* 0x000fda000bf05270 */
[----:B------:R-:W-:Y:S05]  /*4690*/  @P0 BRA `(.L_x_84) ;  /* 0x0000000000580947 */ /* 0x000fea0003800000 */
[----:B------:R-:W1:Y:S02]  /*46a0*/  LDS R0, [UR8+0x18] ;  /* 0x00001808ff007984 */ /* 0x000e640008000800 */
[----:B-1----:R-:W-:-:S04]  /*46b0*/  LOP3.LUT R0, R0, UR4, RZ, 0xc0, !PT ;  /* 0x0000000400007c12 */ /* 0x002fc8000f8ec0ff */
[----:B------:R-:W-:-:S13]  /*46c0*/  ISETP.NE.AND P0, PT, R0, UR4, PT ;  /* 0x0000000400007c0c */ /* 0x000fda000bf05270 */
[----:B------:R-:W-:Y:S05]  /*46d0*/  @P0 BRA `(.L_x_85) ;  /* 0x00000000003c0947 */ /* 0x000fea0003800000 */
[----:B------:R-:W1:Y:S01]  /*46e0*/  S2R R2, SR_LANEID ;  /* 0x0000000000027919 */ /* 0x000e620000000000 */
[----:B------:R-:W-:-:S06]  /*46f0*/  ULOP3.LUT UR5, URZ, UR5, URZ, 0x33, !UPT ;  /* 0x00000005ff057292 */ /* 0x000fcc000f8e33ff */
[----:B------:R-:W-:-:S04]  /*4700*/  IMAD.U32 R0, RZ, RZ, UR5 ;  /* 0x00000005ff007e24 */ /* 0x000fc8000f8e00ff */
[----:B------:R2:W4:Y:S02]  /*4710*/  REDUX UR7, R0 ;  /* 0x00000000000773c4 */ /* 0x0005240000000000 */
[----:B------:R1:W-:Y:S01]  /*4720*/  UTCATOMSWS.AND URZ, UR5 ;  /* 0x0000000500ff79e3 */ /* 0x0003e20008000000 */
[----:B--2---:R-:W-:Y:S01]  /*4730*/  LOP3.LUT R0, RZ, UR4, RZ, 0x33, !PT ;  /* 0x00000004ff007c12 */ /* 0x004fe2000f8e33ff */
[----:B------:R-:W-:Y:S02]  /*4740*/  VOTEU.ANY UR4, UPT, PT ;  /* 0x0000000000047886 */ /* 0x000fe400038e0100 */
[----:B------:R-:W-:Y:S02]  /*4750*/  UFLO.U32 UR4, UR4 ;  /* 0x00000004000472bd */ /* 0x000fe400080e0000 */
[----:B------:R-:W2:Y:S04]  /*4760*/  REDUX UR6, R0 ;  /* 0x00000000000673c4 */ /* 0x000ea80000000000 */
[----:B-1----:R-:W-:-:S02]  /*4770*/  ISETP.EQ.U32.AND P0, PT, R2, UR4, PT ;  /* 0x0000000402007c0c */ /* 0x002fc4000bf02070 */
[----:B----4-:R-:W-:-:S11]  /*4780*/  MOV R2, UR7 ;  /* 0x0000000700027c02 */ /* 0x010fd60008000f00 */
[----:B------:R1:W-:Y:S01]  /*4790*/  @P0 ATOMS.AND RZ, [UR8+0x14], R2 ;  /* 0x00001402ffff098c */ /* 0x0003e2000a800008 */
[----:B--2---:R-:W-:-:S05]  /*47a0*/  IMAD.U32 R0, RZ, RZ, UR6 ;  /* 0x00000006ff007e24 */ /* 0x004fca000f8e00ff */
[----:B------:R1:W-:Y:S01]  /*47b0*/  @P0 ATOMS.AND RZ, [UR8+0x18], R0 ;  /* 0x00001800ffff098c */ /* 0x0003e2000a800008 */
[----:B------:R-:W-:Y:S05]  /*47c0*/  BRA `(.L_x_86) ;  /* 0x0000000000147947 */ /* 0x000fea0003800000 */
.L_x_85:
[----:B------:R-:W-:Y:S02]  /*47d0*/  MOV R2, 0x47f0 ;  /* 0x000047f000027802 */ /* 0x000fe40000000f00 */
[----:B---3-5:R-:W-:Y:S05]  /*47e0*/  CALL.REL.NOINC `($__internal_0_$__cuda_sm10x_tcgen05_guardrail_trap_col_being_dealloced_not_returned_by_alloc) ;  /* 0x0000008c00707944 */ /* 0x028fea0003c00000 */
[----:B------:R-:W-:Y:S05]  /*47f0*/  BRA `(.L_x_86) ;  /* 0x0000000000087947 */ /* 0x000fea0003800000 */
.L_x_84:
[----:B------:R-:W-:Y:S02]  /*4800*/  MOV R2, 0x4820 ;  /* 0x0000482000027802 */ /* 0x000fe40000000f00 */
[----:B---3-5:R-:W-:Y:S05]  /*4810*/  CALL.REL.NOINC `($__internal_2_$__cuda_sm10x_tcgen05_guardrail_trap_unallocated_columns_being_dealloced) ;  /* 0x0000008c007c7944 */ /* 0x028fea0003c00000 */
.L_x_86:
[----:B------:R-:W-:Y:S01]  /*4820*/  NOP ;  /* 0x0000000000007918 */ /* 0x000fe20000000000 */
[----:B------:R-:W-:Y:S05]  /*4830*/  EXIT ;  /* 0x000000000000794d */ /* 0x000fea0003800000 */
.L_x_57:
[----:B------:R-:W-:-:S09]  /*4840*/  UISETP.NE.OR UP0, UPT, UR20, 0x3, !UP4 ;  /* 0x000000031400788c */ /* 0x000fd2000e705670 */
[----:B------:R-:W-:Y:S05]  /*4850*/  BRA.U UP0, `(.L_x_87) ;  /* 0x0000001900d87547 */ /* 0x000fea000b800000 */
[----:B------:R-:W2:Y:S01]  /*4860*/  LDCU.64 UR4, c[0x0][0x888] ;  /* 0x00011100ff0477ac */ /* 0x000ea20008000a00 */
[----:B------:R-:W3:Y:S01]  /*4870*/  LDC.64 R12, c[0x0][0x348] ;  /* 0x0000d200ff0c7b82 */ /* 0x000ee20000000a00 */
[----:B------:R-:W-:Y:S01]  /*4880*/  HFMA2 R10, -RZ, RZ, 0, 0 ;  /* 0x00000000ff0a7431 */ /* 0x000fe200000001ff */
[----:B------:R-:W-:Y:S01]  /*4890*/  MOV R9, RZ ;  /* 0x000000ff00097202 */ /* 0x000fe20000000f00 */
[----:B------:R-:W4:Y:S01]  /*48a0*/  LDCU UR37, c[0x0][0x370] ;  /* 0x00006e00ff2577ac */ /* 0x000f220008000800 */
[----:B------:R-:W-:Y:S01]  /*48b0*/  HFMA2 R3, -RZ, RZ, 0, 0.0078125 ;  /* 0x00002000ff037431 */ /* 0x000fe200000001ff */
[----:B------:R-:W4:Y:S01]  /*48c0*/  LDCU.128 UR56, c[0x0][0xb10] ;  /* 0x00016200ff3877ac */ /* 0x000f220008000c00 */
[----:B------:R-:W1:Y:S01]  /*48d0*/  LDCU UR31, c[0x0][0x374] ;  /* 0x00006e80ff1f77ac */ /* 0x000e620008000800 */
[----:B------:R-:W1:Y:S01]  /*48e0*/  LDCU.64 UR38, c[0x0][0x890] ;  /* 0x00011200ff2677ac */ /* 0x000e620008000a00 */
[----:B--2---:R-:W-:Y:S01]  /*48f0*/  UISETP.NE.U32.AND UP0, UPT, UR4, URZ, UPT ;  /* 0x000000ff0400728c */ /* 0x004fe2000bf05070 */
[----:B------:R-:W2:Y:S01]  /*4900*/  LDCU UR15, c[0x0][0xb0c] ;  /* 0x00016180ff0f77ac */ /* 0x000ea20008000800 */
[----:B------:R-:W3:Y:S01]  /*4910*/  LDCU UR55, c[0x0][0xb20] ;  /* 0x00016400ff3777ac */ /* 0x000ee20008000800 */
[----:B------:R-:W3:Y:S01]  /*4920*/  LDCU UR4, c[0x0][0xb30] ;  /* 0x00016600ff0477ac */ /* 0x000ee20008000800 */
[----:B----4-:R-:W-:-:S02]  /*4930*/  UIMAD.WIDE.U32 UR8, UR37, UR56, URZ ;  /* 0x00000038250872a5 */ /* 0x010fc4000f8e00ff */
[----:B-1----:R-:W-:Y:S02]  /*4940*/  UIMAD.WIDE.U32 UR6, UR31, UR59, URZ ;  /* 0x0000003b1f0672a5 */ /* 0x002fe4000f8e00ff */
[----:B------:R-:W-:Y:S01]  /*4950*/  UISETP.NE.AND.EX UP6, UPT, UR5, URZ, UPT, UP0 ;  /* 0x000000ff0500728c */ /* 0x000fe2000bfc5300 */
[----:B------:R-:W-:Y:S01]  /*4960*/  UMOV UR21, 0x400 ;  /* 0x0000040000157882 */ /* 0x000fe20000000000 */
[----:B------:R-:W-:Y:S02]  /*4970*/  UISETP.NE.AND UP0, UPT, UR45, 0x1, UPT ;  /* 0x000000012d00788c */ /* 0x000fe4000bf05270 */
[----:B------:R-:W-:Y:S02]  /*4980*/  UISETP.NE.U32.AND UP0, UPT, UR38, URZ, UPT ;  /* 0x000000ff2600728c */ /* 0x000fe4000bf05070 */
[----:B------:R-:W-:Y:S01]  /*4990*/  ULEA UR21, UR53, UR21, 0x18 ;  /* 0x0000001535157291 */ /* 0x000fe2000f8ec0ff */
[----:B------:R-:W-:Y:S01]  /*49a0*/  UMOV UR8, UR9 ;  /* 0x0000000900087c82 */ /* 0x000fe20008000000 */
[----:B------:R-:W-:Y:S01]  /*49b0*/  UMOV UR6, UR7 ;  /* 0x0000000700067c82 */ /* 0x000fe20008000000 */
[----:B------:R-:W-:-:S02]  /*49c0*/  UISETP.GE.AND UP3, UPT, UR45, 0x1, UPT ;  /* 0x000000012d00788c */ /* 0x000fc4000bf66270 */
[----:B------:R-:W-:Y:S02]  /*49d0*/  UISETP.NE.AND.EX UP5, UPT, UR39, URZ, UPT, UP0 ;  /* 0x000000ff2700728c */ /* 0x000fe4000bfa5300 */
[----:B------:R-:W-:Y:S01]  /*49e0*/  UPLOP3.LUT UP1, UPT, UPT, UPT, UPT, 0x40, 0x4 ;  /* 0x000000000004789c */ /* 0x000fe20003f2e870 */
[----:B------:R-:W1:Y:S01]  /*49f0*/  LDCU.64 UR22, c[0x0][0xb28] ;  /* 0x00016500ff1677ac */ /* 0x000e620008000a00 */
[----:B--2---:R-:W-:Y:S02]  /*4a00*/  UISETP.NE.AND UP3, UPT, UR15, 0x1, UPT ;  /* 0x000000010f00788c */ /* 0x004fe4000bf65270 */
[----:B------:R-:W-:Y:S02]  /*4a10*/  UIADD3 UR49, UPT, UPT, UR21, 0x40, URZ ;  /* 0x0000004015317890 */ /* 0x000fe4000fffe0ff */
[----:B------:R-:W-:Y:S02]  /*4a20*/  UIADD3 UR41, UPT, UPT, UR21, 0x48, URZ ;  /* 0x0000004815297890 */ /* 0x000fe4000fffe0ff */
[----:B------:R-:W-:-:S02]  /*4a30*/  UIADD3 UR33, UPT, UPT, UR21, 0x50, URZ ;  /* 0x0000005015217890 */ /* 0x000fc4000fffe0ff */
[----:B------:R-:W-:Y:S02]  /*4a40*/  UIADD3 UR25, UPT, UPT, UR21, 0x58, URZ ;  /* 0x0000005815197890 */ /* 0x000fe4000fffe0ff */
[----:B------:R-:W-:Y:S02]  /*4a50*/  USHF.R.U32.HI UR47, URZ, UR57, UR8 ;  /* 0x00000039ff2f7299 */ /* 0x000fe40008011608 */
[----:B---3--:R-:W-:Y:S02]  /*4a60*/  USHF.R.U32.HI UR46, URZ, UR55, UR6 ;  /* 0x00000037ff2e7299 */ /* 0x008fe40008011606 */
[----:B------:R-:W-:Y:S02]  /*4a70*/  UISETP.NE.AND UP0, UPT, UR58, 0x1, UPT ;  /* 0x000000013a00788c */ /* 0x000fe4000bf05270 */
[----:B------:R-:W-:-:S11]  /*4a80*/  UISETP.NE.AND UP4, UPT, UR4, 0x1, UPT ;  /* 0x000000010400788c */ /* 0x000fd6000bf85270 */
.L_x_102:
[C---:B------:R-:W-:Y:S02]  /*4a90*/  LEA R8, R10.reuse, UR21, 0x3 ;  /* 0x000000150a087c11 */ /* 0x040fe4000f8e18ff */
[----:B------:R-:W-:Y:S02]  /*4aa0*/  SHF.L.U32 R0, R9, 0x1f, RZ ;  /* 0x0000001f09007819 */ /* 0x000fe400000006ff */
[----:B------:R-:W-:Y:S02]  /*4ab0*/  LEA R4, R10, UR21, 0x4 ;  /* 0x000000150a047c11 */ /* 0x000fe4000f8e20ff */
[----:B--2---:R-:W2:Y:S02]  /*4ac0*/  SYNCS.PHASECHK.TRANS64.TRYWAIT P0, [R8+URZ+0x90], R0 ;  /* 0x00009000080075a7 */ /* 0x004ea400080011ff */
[----:B--2---:R-:W-:Y:S05]  /*4ad0*/  @!P0 BRA `(.L_x_88) ;  /* 0x0000008000b48947 */ /* 0x004fea0003800000 */
.L_x_217:
[----:B------:R-:W3:Y:S01]  /*4ae0*/  LDS.128 R4, [R4+0x120] ;  /* 0x0001200004047984 */ /* 0x000ee20000000c00 */
[----:B------:R-:W-:Y:S01]  /*4af0*/  UISETP.GE.AND UP0, UPT, UR45, 0x1, UPT ;  /* 0x000000012d00788c */ /* 0x000fe2000bf06270 */
[----:B------:R-:W-:Y:S01]  /*4b00*/  @!PT LDS RZ, [RZ] ;  /* 0x00000000fffff984 */ /* 0x000fe20000000800 */
[----:B------:R-:W-:Y:S01]  /*4b10*/  @!PT LDS RZ, [RZ] ;  /* 0x00000000fffff984 */ /* 0x000fe20000000800 */
[----:B------:R-:W-:Y:S01]  /*4b20*/  @!PT LDS RZ, [RZ] ;  /* 0x00000000fffff984 */ /* 0x000fe20000000800 */
[----:B------:R-:W-:Y:S01]  /*4b30*/  @!PT LDS RZ, [RZ] ;  /* 0x00000000fffff984 */ /* 0x000fe20000000800 */
[----:B------:R4:W-:Y:S06]  /*4b40*/  MEMBAR.ALL.CTA ;  /* 0x0000000000007992 */ /* 0x0009ec0000008000 */
[----:B----4-:R-:W4:Y:S01]  /*4b50*/  FENCE.VIEW.ASYNC.S ;  /* 0x00000000000073c6 */ /* 0x010f220000000000 */
[----:B---3--:R-:W-:Y:S11]  /*4b60*/  LOP3.LUT P0, RZ, R6, 0x1, RZ, 0xc0, !PT ;  /* 0x0000000106ff7812 */ /* 0x008ff6000780c0ff */
[----:B------:R-:W-:Y:S02]  /*4b70*/  @!UPT UIADD3 URZ, UPT, UPT, URZ, URZ, URZ ;  /* 0x000000fffffff290 */ /* 0x000fe4000fffe0ff */
[----:B----4-:R-:W-:Y:S01]  /*4b80*/  VOTEU.ANY UP3, P0 ;  /* 0x0000000000ff7886 */ /* 0x010fe20000060100 */
[----:B------:R-:W-:Y:S11]  /*4b90*/  PLOP3.LUT P0, PT, PT, PT, UP3, 0x80, 0x8 ;  /* 0x000000000008781c */ /* 0x000ff60003f0f038 */
[----:B------:R-:W-:Y:S02]  /*4ba0*/  @!UPT UIADD3 URZ, UPT, UPT, URZ, URZ, URZ ;  /* 0x000000fffffff290 */ /* 0x000fe4000fffe0ff */
[----:B--2---:R-:W-:Y:S02]  /*4bb0*/  @P0 SHF.R.U32.HI R0, RZ, 0x10, R5 ;  /* 0x00000010ff000819 */ /* 0x004fe40000011605 */
[----:B------:R-:W-:Y:S02]  /*4bc0*/  @P0 MOV R2, R4 ;  /* 0x0000000400020202 */ /* 0x000fe40000000f00 */
[----:B------:R-:W-:Y:S01]  /*4bd0*/  @P0 R2UR UR4, R0 ;  /* 0x00000000000402ca */ /* 0x000fe200000e0000 */
[----:B------:R-:W-:Y:S01]  /*4be0*/  VIADD R0, R8, 0xa0 ;  /* 0x000000a008007836 */ /* 0x000fe20000000000 */
[----:B------:R-:W-:Y:S02]  /*4bf0*/  @P0 LOP3.LUT R4, R5, 0xffff, RZ, 0xc0, !PT ;  /* 0x0000ffff05040812 */ /* 0x000fe400078ec0ff */
[----:B------:R-:W-:Y:S02]  /*4c00*/  @P0 R2UR UR6, R2 ;  /* 0x00000000020602ca */ /* 0x000fe400000e0000 */
[----:B------:R-:W-:Y:S02]  /*4c10*/  PRMT R0, RZ, 0x654, R0 ;  /* 0x00000654ff007816 */ /* 0x000fe40000000000 */
[----:B------:R-:W-:Y:S02]  /*4c20*/  @P0 R2UR UR5, R4 ;  /* 0x00000000040502ca */ /* 0x000fe400000e0000 */
[----:B------:R2:W-:Y:S03]  /*4c30*/  SYNCS.ARRIVE.TRANS64.RED.A1T0 RZ, [R0+URZ], RZ ;  /* 0x000000ff00ff79a7 */ /* 0x0005e600081004ff */
[----:B------:R-:W-:Y:S04]  /*4c40*/  @UP3 UMOV UR30, UR4 ;  /* 0x00000004001e3c82 */ /* 0x000fe80008000000 */
[----:B------:R-:W-:Y:S04]  /*4c50*/  @UP3 UMOV UR14, UR6 ;  /* 0x00000006000e3c82 */ /* 0x000fe80008000000 */
[----:B------:R-:W-:Y:S01]  /*4c60*/  @UP3 UMOV UR13, UR5 ;  /* 0x00000005000d3c82 */ /* 0x000fe20008000000 */
[----:B------:R-:W-:Y:S05]  /*4c70*/  BRA.U !UP0, `(.L_x_89) ;  /* 0x0000000108c07547 */ /* 0x000fea000b800000 */
[----:B------:R-:W-:Y:S02]  /*4c80*/  UIMAD.WIDE.U32 UR16, UR13, UR59, URZ ;  /* 0x0000003b0d1072a5 */ /* 0x000fe4000f8e00ff */
[----:B------:R-:W-:Y:S02]  /*4c90*/  UP2UR UR20, UPR, URZ, 0x4 ;  /* 0x00000004ff147883 */ /* 0x000fe40008000000 */
[----:B------:R-:W-:Y:S02]  /*4ca0*/  UISETP.NE.AND UP2, UPT, UR58, 0x1, UPT ;  /* 0x000000013a00788c */ /* 0x000fe4000bf45270 */
[----:B------:R-:W-:Y:S02]  /*4cb0*/  UIMAD.WIDE.U32 UR18, UR14, UR56, URZ ;  /* 0x000000380e1272a5 */ /* 0x000fe4000f8e00ff */
[----:B------:R-:W-:Y:S02]  /*4cc0*/  USEL UR4, UR31, UR46, !UP2 ;  /* 0x0000002e1f047287 */ /* 0x000fe4000d000000 */
[----:B------:R-:W-:Y:S02]  /*4cd0*/  UISETP.NE.AND UP0, UPT, UR15, 0x1, UPT ;  /* 0x000000010f00788c */ /* 0x000fe4000bf05270 */
[----:B------:R-:W-:Y:S02]  /*4ce0*/  UP2UR UR24, UPR, URZ, 0x2 ;  /* 0x00000002ff187883 */ /* 0x000fe40008000000 */
[----:B------:R-:W-:Y:S02]  /*4cf0*/  UISETP.NE.AND UP1, UPT, UR45, 0x1, UPT ;  /* 0x000000012d00788c */ /* 0x000fe4000bf25270 */
[----:B-1----:R-:W-:Y:S02]  /*4d00*/  UIMAD.WIDE.U32 UR8, UR4, UR22, URZ ;  /* 0x00000016040872a5 */ /* 0x002fe4000f8e00ff */
[----:B------:R-:W-:Y:S01]  /*4d10*/  USEL UR7, UR37, UR47, !UP0 ;  /* 0x0000002f25077287 */ /* 0x000fe2000c000000 */
[----:B------:R-:W-:Y:S02]  /*4d20*/  UMOV UR5, UR17 ;  /* 0x0000001100057c82 */ /* 0x000fe40008000000 */
[----:B------:R-:W-:Y:S02]  /*4d30*/  USHF.R.U32.HI UR6, URZ, UR55, UR5 ;  /* 0x00000037ff067299 */ /* 0x000fe40008011605 */
[----:B------:R-:W-:Y:S02]  /*4d40*/  UIMAD.WIDE.U32 UR10, UR7, UR22, URZ ;  /* 0x00000016070a72a5 */ /* 0x000fe4000f8e00ff */
[----:B------:R-:W-:Y:S02]  /*4d50*/  USEL UR6, UR13, UR6, !UP2 ;  /* 0x000000060d067287 */ /* 0x000fe4000d000000 */
[----:B------:R-:W-:Y:S01]  /*4d60*/  UISETP.NE.AND UP2, UPT, UR20, URZ, UPT ;  /* 0x000000ff1400728c */ /* 0x000fe2000bf45270 */
[----:B------:R-:W-:Y:S02]  /*4d70*/  UMOV UR5, UR19 ;  /* 0x0000001300057c82 */ /* 0x000fe40008000000 */
[----:B------:R-:W-:Y:S03]  /*4d80*/  USHF.R.U32.HI UR12, URZ, UR57, UR5 ;  /* 0x00000039ff0c7299 */ /* 0x000fe60008011605 */
[----:B------:R-:W-:Y:S02]  /*4d90*/  UMOV UR5, UR9 ;  /* 0x0000000900057c82 */ /* 0x000fe40008000000 */
[----:B------:R-:W-:Y:S03]  /*4da0*/  @UP1 USHF.R.U32.HI UR4, URZ, UR23, UR5 ;  /* 0x00000017ff041299 */ /* 0x000fe60008011605 */
[----:B------:R-:W-:Y:S01]  /*4db0*/  UMOV UR5, UR11 ;  /* 0x0000000b00057c82 */ /* 0x000fe20008000000 */
[----:B------:R-:W-:Y:S02]  /*4dc0*/  UIMAD UR4, UR45, UR4, URZ ;  /* 0x000000042d0472a4 */ /* 0x000fe4000f8e02ff */
[----:B------:R-:W-:Y:S02]  /*4dd0*/  @UP1 USHF.R.U32.HI UR7, URZ, UR23, UR5 ;  /* 0x00000017ff071299 */ /* 0x000fe40008011605 */
[----:B------:R-:W-:Y:S02]  /*4de0*/  USEL UR5, UR14, UR12, !UP0 ;  /* 0x0000000c0e057287 */ /* 0x000fe4000c000000 */
[----:B------:R-:W-:Y:S02]  /*4df0*/  UIMAD.WIDE.U32 UR10, UR6, UR22, URZ ;  /* 0x00000016060a72a5 */ /* 0x000fe4000f8e00ff */
[----:B------:R-:W-:Y:S02]  /*4e00*/  UIMAD UR8, UR45, UR7, URZ ;  /* 0x000000072d0872a4 */ /* 0x000fe4000f8e02ff */
[----:B------:R-:W-:Y:S03]  /*4e10*/  UISETP.GE.AND UP0, UPT, UR6, UR4, UPT ;  /* 0x000000040600728c */ /* 0x000fe6000bf06270 */
[----:B------:R-:W-:Y:S01]  /*4e20*/  UMOV UR4, UR11 ;  /* 0x0000000b00047c82 */ /* 0x000fe20008000000 */
[----:B------:R-:W-:Y:S02]  /*4e30*/  UISETP.GE.OR UP0, UPT, UR5, UR8, UP0 ;  /* 0x000000080500728c */ /* 0x000fe40008706670 */
[----:B------:R-:W-:Y:S02]  /*4e40*/  USHF.R.U32.HI UR4, URZ, UR23, UR4 ;  /* 0x00000017ff047299 */ /* 0x000fe40008011604 */
[----:B------:R-:W-:Y:S02]  /*4e50*/  UIMAD.WIDE.U32 UR8, UR5, UR22, URZ ;  /* 0x00000016050872a5 */ /* 0x000fe4000f8e00ff */
[----:B------:R-:W-:Y:S04]  /*4e60*/  USEL UR10, UR6, UR4, !UP1 ;  /* 0x00000004060a7287 */ /* 0x000fe8000c800000 */
[----:B------:R-:W-:Y:S01]  /*4e70*/  UIADD3 UR11, UPT, UPT, -UR10, URZ, URZ ;  /* 0x000000ff0a0b7290 */ /* 0x000fe2000fffe1ff */
[----:B------:R-:W-:Y:S02]  /*4e80*/  @!UP0 UMOV UR4, UR9 ;  /* 0x0000000900048c82 */ /* 0x000fe40008000000 */
[----:B------:R-:W-:Y:S02]  /*4e90*/  @!UP0 USHF.R.U32.HI UR4, URZ, UR23, UR4 ;  /* 0x00000017ff048299 */ /* 0x000fe40008011604 */
[----:B------:R-:W-:Y:S02]  /*4ea0*/  UIMAD UR8, UR45, UR11, UR6 ;  /* 0x0000000b2d0872a4 */ /* 0x000fe4000f8e0206 */
[----:B------:R-:W-:Y:S02]  /*4eb0*/  @!UP0 USEL UR4, UR5, UR4, !UP1 ;  /* 0x0000000405048287 */ /* 0x000fe4000c800000 */
[----:B------:R-:W-:Y:S02]  /*4ec0*/  UISETP.NE.AND UP1, UPT, UR24, URZ, UPT ;  /* 0x000000ff1800728c */ /* 0x000fe4000bf25270 */
[----:B------:R-:W-:Y:S02]  /*4ed0*/  @!UP0 UIMAD UR7, UR7, UR8, UR4 ;  /* 0x00000008070782a4 */ /* 0x000fe4000f8e0204 */
[----:B------:R-:W-:Y:S02]  /*4ee0*/  @!UP0 UIADD3 UR9, UPT, UPT, UR10, -UR4, URZ ;  /* 0x800000040a098290 */ /* 0x000fe4000fffe0ff */
[----:B------:R-:W-:Y:S02]  /*4ef0*/  UIADD3 UR8, UPT, UPT, -UR6, URZ, URZ ;  /* 0x000000ff06087290 */ /* 0x000fe4000fffe1ff */
[----:B------:R-:W-:Y:S02]  /*4f00*/  UIADD3 UR4, UPT, UPT, -UR5, URZ, URZ ;  /* 0x000000ff05047290 */ /* 0x000fe4000fffe1ff */
[----:B------:R-:W-:Y:S03]  /*4f10*/  @!UP0 UIMAD UR6, UR9, UR45, UR5 ;  /* 0x0000002d090682a4 */ /* 0x000fe6000f8e0205 */
[----:B------:R-:W-:Y:S01]  /*4f20*/  @!UP0 UMOV UR5, UR7 ;  /* 0x0000000700058c82 */ /* 0x000fe20008000000 */
[----:B------:R-:W-:Y:S02]  /*4f30*/  UIMAD UR7, UR15, UR4, UR14 ;  /* 0x000000040f0772a4 */ /* 0x000fe4000f8e020e */
[----:B------:R-:W-:Y:S02]  /*4f40*/  UIMAD UR4, UR58, UR8, UR13 ;  /* 0x000000083a0472a4 */ /* 0x000fe4000f8e020d */
[----:B------:R-:W-:Y:S02]  /*4f50*/  UIMAD UR14, UR5, UR15, UR7 ;  /* 0x0000000f050e72a4 */ /* 0x000fe4000f8e0207 */
[----:B------:R-:W-:Y:S11]  /*4f60*/  UIMAD UR13, UR6, UR58, UR4 ;  /* 0x0000003a060d72a4 */ /* 0x000ff6000f8e0204 */
[----:B------:R-:W-:Y:S01]  /*4f70*/  @!UPT UIADD3 URZ, UPT, UPT, URZ, URZ, URZ ;  /* 0x000000fffffff290 */ /* 0x000fe2000fffe0ff */
.L_x_89:
[----:B------:R-:W3:Y:S01]  /*4f80*/  @!UP4 LDCU.128 UR8, c[0x0][0xb10] ;  /* 0x00016200ff08c7ac */ /* 0x000ee20008000c00 */
[----:B------:R-:W-:Y:S01]  /*4f90*/  IMAD.MOV.U32 R5, RZ, RZ, 0x1 ;  /* 0x00000001ff057424 */ /* 0x000fe200078e00ff */
[----:B------:R-:W-:Y:S04]  /*4fa0*/  ISETP.NE.U32.AND P0, PT, RZ, UR38, PT ;  /* 0x00000026ff007c0c */ /* 0x000fe8000bf05070 */
[----:B------:R-:W-:Y:S01]  /*4fb0*/  ISETP.NE.AND.EX P0, PT, RZ, UR39, PT, P0 ;  /* 0x00000027ff007c0c */ /* 0x000fe2000bf05300 */
[----:B------:R-:W4:Y:S01]  /*4fc0*/  @!UP4 LDCU UR5, c[0x0][0xb0c] ;  /* 0x00016180ff05c7ac */ /* 0x000f220008000800 */
[----:B------:R-:W-:Y:S01]  /*4fd0*/  SHF.L.U32 R5, R5, 0x1f, RZ ;  /* 0x0000001f05057819 */ /* 0x000fe200000006ff */
[----:B------:R-:W-:Y:S02]  /*4fe0*/  USHF.L.U32 UR50, UR27, 0x8, URZ ;  /* 0x000000081b327899 */ /* 0x000fe400080006ff */
[----:B------:R-:W-:Y:S02]  /*4ff0*/  USHF.L.U32 UR51, UR26, 0x6, URZ ;  /* 0x000000061a337899 */ /* 0x000fe400080006ff */
[----:B---3--:R-:W-:Y:S07]  /*5000*/  UIMAD.WIDE.U32 UR6, UR14, UR8, URZ ;  /* 0x000000080e0672a5 */ /* 0x008fee000f8e00ff */
[----:B------:R-:W-:Y:S01]  /*5010*/  @!UP4 UMOV UR4, UR7 ;  /* 0x000000070004cc82 */ /* 0x000fe20008000000 */
[----:B----4-:R-:W-:Y:S02]  /*5020*/  @!UP4 UISETP.NE.AND UP0, UPT, UR5, 0x1, UPT ;  /* 0x000000010500c88c */ /* 0x010fe4000bf05270 */
[----:B------:R-:W-:Y:S02]  /*5030*/  @!UP4 USHF.R.U32.HI UR4, URZ, UR9, UR4 ;  /* 0x00000009ff04c299 */ /* 0x000fe40008011604 */
[----:B------:R-:W-:Y:S02]  /*5040*/  UIMAD.WIDE.U32 UR6, UR13, UR11, URZ ;  /* 0x0000000b0d0672a5 */ /* 0x000fe4000f8e00ff */
[----:B------:R-:W-:Y:S02]  /*5050*/  @!UP4 USEL UR8, UR14, UR4, !UP0 ;  /* 0x000000040e08c287 */ /* 0x000fe4000c000000 */
[----:B------:R-:W-:Y:S03]  /*5060*/  @!UP4 UISETP.NE.AND UP0, UPT, UR10, 0x1, UPT ;  /* 0x000000010a00c88c */ /* 0x000fe6000bf05270 */
[----:B------:R-:W-:Y:S02]  /*5070*/  @!UP4 UMOV UR6, UR7 ;  /* 0x000000070006cc82 */ /* 0x000fe40008000000 */
[----:B------:R-:W3:Y:S02]  /*5080*/  @!UP4 LDCU UR4, c[0x0][0xb20] ;  /* 0x00016400ff04c7ac */ /* 0x000ee40008000800 */
[----:B---3--:R-:W-:Y:S04]  /*5090*/  @!UP4 USHF.R.U32.HI UR6, URZ, UR4, UR6 ;  /* 0x00000004ff06c299 */ /* 0x008fe80008011606 */
[----:B------:R-:W-:Y:S04]  /*50a0*/  @!UP4 USEL UR6, UR13, UR6, !UP0 ;  /* 0x000000060d06c287 */ /* 0x000fe8000c000000 */
[----:B------:R-:W-:Y:S02]  /*50b0*/  @!UP4 UIADD3 UR4, UPT, UPT, -UR8, UR6, URZ ;  /* 0x000000060804c290 */ /* 0x000fe4000fffe1ff */
[----:B------:R-:W-:Y:S02]  /*50c0*/  @!UP4 UIADD3 UR6, UPT, UPT, UR8, -UR6, URZ ;  /* 0x800000060806c290 */ /* 0x000fe4000fffe0ff */
[----:B------:R-:W-:Y:S02]  /*50d0*/  @!UP4 UIMAD UR14, UR4, UR5, UR14 ;  /* 0x00000005040ec2a4 */ /* 0x000fe4000f8e020e */
[----:B------:R-:W-:Y:S01]  /*50e0*/  @!UP4 UIMAD UR13, UR6, UR10, UR13 ;  /* 0x0000000a060dc2a4 */ /* 0x000fe2000f8e020d */
[----:B------:R-:W-:Y:S11]  /*50f0*/  BRA.U UP1, `(.L_x_90) ;  /* 0x0000000101107547 */ /* 0x000ff6000b800000 */
[----:B------:R-:W-:Y:S04]  /*5100*/  MOV R2, UR54 ;  /* 0x0000003600027c02 */ /* 0x000fe80008000f00 */
[----:B------:R-:W-:Y:S04]  /*5110*/  SHF.L.U32 R2, R2, 0x1f, RZ ;  /* 0x0000001f02027819 */ /* 0x000fe800000006ff */
[----:B------:R-:W3:Y:S02]  /*5120*/  SYNCS.PHASECHK.TRANS64.TRYWAIT P1, [UR21+0x88], R2 ;  /* 0x00008802ff0075a7 */ /* 0x000ee40008021115 */
[----:B---3--:R-:W-:Y:S05]  /*5130*/  @!P1 BRA `(.L_x_91) ;  /* 0x0000007c00309947 */ /* 0x008fea0003800000 */
.L_x_90:
[----:B------:R-:W-:Y:S05]  /*5140*/  BRA.U !UP5, `(.L_x_92) ;  /* 0x000000010d387547 */ /* 0x000fea000b800000 */
[----:B------:R-:W-:Y:S01]  /*5150*/  UPLOP3.LUT UP2, UPT, UPT, UPT, UP6, 0x80, 0x8 ;  /* 0x000000000008789c */ /* 0x000fe20003f4f060 */
[----:B--2---:R-:W-:Y:S01]  /*5160*/  HFMA2 R0, -RZ, RZ, 0, 5.9604644775390625e-08 ;  /* 0x00000001ff007431 */ /* 0x004fe200000001ff */
[----:B------:R-:W2:Y:S01]  /*5170*/  LDCU.64 UR8, c[0x0][0x358] ;  /* 0x00006b00ff0877ac */ /* 0x000ea20008000a00 */
[----:B------:R-:W-:Y:S03]  /*5180*/  IMAD.MOV.U32 R52, RZ, RZ, 0x1 ;  /* 0x00000001ff347424 */ /* 0x000fe600078e00ff */
[----:B------:R-:W-:Y:S05]  /*5190*/  PLOP3.LUT P1, PT, PT, PT, UP2, 0x80, 0x8 ;  /* 0x000000000008781c */ /* 0x000fea0003f2f028 */
[----:B------:R-:W3:Y:S01]  /*51a0*/  @UP2 LDCU.64 UR4, c[0x0][0x888] ;  /* 0x00011100ff0427ac */ /* 0x000ee20008000a00 */
[----:B------:R-:W-:Y:S07]  /*51b0*/  @UP2 UIMAD UR6, UR36, UR38, URZ ;  /* 0x00000026240622a4 */ /* 0x000fee000f8e02ff */
[----:B------:R-:W-:Y:S01]  /*51c0*/  @!P1 PRMT R52, R0, 0x7610, R52 ;  /* 0x0000761000349816 */ /* 0x000fe20000000034 */
[----:B---3--:R-:W-:Y:S06]  /*51d0*/  @UP2 UIMAD.WIDE UR4, UR6, 0x4, UR4 ;  /* 0x00000004060428a5 */ /* 0x008fec000f8e0204 */
[----:B------:R-:W-:Y:S01]  /*51e0*/  IMAD.U32 R6, RZ, RZ, UR4 ;  /* 0x00000004ff067e24 */ /* 0x000fe2000f8e00ff */
[----:B------:R-:W-:Y:S04]  /*51f0*/  MOV R7, UR5 ;  /* 0x0000000500077c02 */ /* 0x000fe80008000f00 */
[----:B------:R-:W3:Y:S01]  /*5200*/  @!UP2 LDCU UR4, c[0x0][0x880] ;  /* 0x00011000ff04a7ac */ /* 0x000ee20008000800 */
[----:B--2--5:R4:W5:Y:S02]  /*5210*/  @P1 LDG.E R27, desc[UR8][R6.64] ;  /* 0x00000008061b1981 */ /* 0x024964000c1e1900 */
[----:B---34-:R-:W-:Y:S07]  /*5220*/  @!P1 IMAD.U32 R27, RZ, RZ, UR4 ;  /* 0x00000004ff1b9e24 */ /* 0x018fee000f8e00ff */
.L_x_92:
[----:B-----5:R-:W-:Y:S01]  /*5230*/  @!P0 FSETP.EQ.AND P2, PT, R27, RZ, PT ;  /* 0x000000ff1b00820b */ /* 0x020fe20003f42000 */
[----:B------:R-:W-:Y:S01]  /*5240*/  @!UPT UIADD3 URZ, UPT, UPT, URZ, URZ, URZ ;  /* 0x000000fffffff290 */ /* 0x000fe2000fffe0ff */
[----:B------:R-:W-:Y:S11]  /*5250*/  @!P0 BRA `(.L_x_93) ;  /* 0x0000000000148947 */ /* 0x000ff60003800000 */
[----:B------:R-:W-:Y:S02]  /*5260*/  LOP3.LUT P0, RZ, R52, 0xff, RZ, 0xc0, !PT ;  /* 0x000000ff34ff7812 */ /* 0x000fe4000780c0ff */
[----:B------:R-:W-:Y:S04]  /*5270*/  PLOP3.LUT P2, PT, PT, PT, UP2, 0x80, 0x8 ;  /* 0x000000000008781c */ /* 0x000fe80003f4f028 */
[----:B------:R-:W-:Y:S07]  /*5280*/  PLOP3.LUT P2, PT, P2, PT, PT, 0x8, 0x80 ;  /* 0x000000000080781c */ /* 0x000fee000174e170 */
[----:B------:R-:W-:Y:S11]  /*5290*/  @P0 FSETP.EQ.AND P2, PT, R27, RZ, PT ;  /* 0x000000ff1b00020b */ /* 0x000ff60003f42000 */
[----:B------:R-:W-:Y:S02]  /*52a0*/  @!UPT UIADD3 URZ, UPT, UPT, URZ, URZ, URZ ;  /* 0x000000fffffff290 */ /* 0x000fe4000fffe0ff */
.L_x_93:
[----:B------:R-:W3:Y:S01]  /*52b0*/  SYNCS.PHASECHK.TRANS64.TRYWAIT P0, [UR21+0x60], R5 ;  /* 0x00006005ff0075a7 */ /* 0x000ee20008001115 */
[----:B------:R-:W-:Y:S04]  /*52c0*/  ELECT P1, URZ, PT ;  /* 0x0000000000ff782f */ /* 0x000fe80003820000 */
[----:B------:R-:W-:Y:S01]  /*52d0*/  PLOP3.LUT P1, PT, P2, P1, PT, 0xf2, 0x2f ;  /* 0x00000000002f781c */ /* 0x000fe20001723e72 */
[----:B------:R-:W-:Y:S01]  /*52e0*/  @!UPT UIADD3 URZ, UPT, UPT, URZ, URZ, URZ ;  /* 0x000000fffffff290 */ /* 0x000fe2000fffe0ff */
[----:B---3--:R-:W-:Y:S11]  /*52f0*/  @!P0 BRA `(.L_x_94) ;  /* 0x0000007800d88947 */ /* 0x008ff60003800000 */
.L_x_220:
[----:B--2---:R-:W-:Y:S01]  /*5300*/  @!P1 IADD3 R2, P0, PT, R12, 0x580, RZ ;  /* 0x000005800c029810 */ /* 0x004fe20007f1e0ff */
[----:B------:R-:W-:Y:S01]  /*5310*/  VOTEU.ALL UP0, P1 ;  /* 0x0000000000ff7886 */ /* 0x000fe20000800000 */
[----:B------:R-:W-:Y:S01]  /*5320*/  UMOV UR6, 0x0 ;  /* 0x0000000000067882 */ /* 0x000fe20000000000 */
[----:B------:R-:W-:Y:S01]  /*5330*/  UMOV UR7, 0x10000000 ;  /* 0x1000000000077882 */ /* 0x000fe20000000000 */
[----:B------:R-:W-:Y:S01]  /*5340*/  @!P1 R2UR UR5, R2 ;  /* 0x00000000020592ca */ /* 0x000fe200000e0000 */
[----:B------:R-:W-:Y:S01]  /*5350*/  @!P1 IMAD.X R0, RZ, RZ, R13, P0 ;  /* 0x000000ffff009224 */ /* 0x000fe200000e060d */
[----:B------:R-:W-:Y:S02]  /*5360*/  @!UP0 UIADD3 UR48, UPT, UPT, UR21, 0x200, URZ ;  /* 0x0000020015308890 */ /* 0x000fe4000fffe0ff */
[----:B------:R-:W-:Y:S02]  /*5370*/  @!UP0 UIADD3 UR10, UPT, UPT, UR50, 0x80, URZ ;  /* 0x00000080320a8890 */ /* 0x000fe4000fffe0ff */
[----:B------:R-:W-:Y:S01]  /*5380*/  @!P1 R2UR UR4, R0 ;  /* 0x00000000000492ca */ /* 0x000fe200000e0000 */
[----:B------:R-:W-:Y:S01]  /*5390*/  @!UP0 UIADD3 UR8, UPT, UPT, UR21, 0x1200, URZ ;  /* 0x0000120015088890 */ /* 0x000fe2000fffe0ff */
[----:B------:R-:W-:Y:S01]  /*53a0*/  @!P1 IMAD.MOV.U32 R0, RZ, RZ, 0x2000 ;  /* 0x00002000ff009424 */ /* 0x000fe200078e00ff */
[----:B------:R-:W-:Y:S01]  /*53b0*/  VOTEU.ALL UP0, P1 ;  /* 0x0000000000ff7886 */ /* 0x000fe20000800000 */
[----:B------:R-:W-:Y:S01]  /*53c0*/  UMOV UR52, UR36 ;  /* 0x0000002400347c82 */ /* 0x000fe20008000000 */
[----:B------:R-:W-:Y:S01]  /*53d0*/  UMOV UR9, UR49 ;  /* 0x0000003100097c82 */ /* 0x000fe20008000000 */
[----:B------:R-:W-:Y:S01]  /*53e0*/  UMOV UR11, UR51 ;  /* 0x00000033000b7c82 */ /* 0x000fe20008000000 */
[----:B------:R-:W-:Y:S01]  /*53f0*/  IMAD.U32 R6, RZ, RZ, UR5 ;  /* 0x00000005ff067e24 */ /* 0x000fe2000f8e00ff */
[----:B------:R-:W-:Y:S05]  /*5400*/  UMOV UR12, UR36 ;  /* 0x00000024000c7c82 */ /* 0x000fea0008000000 */
[----:B------:R-:W-:Y:S01]  /*5410*/  IMAD.U32 R7, RZ, RZ, UR4 ;  /* 0x00000004ff077e24 */ /* 0x000fe2000f8e00ff */
[----:B------:R-:W-:Y:S04]  /*5420*/  @!P1 R2UR UR4, R6 ;  /* 0x00000000060492ca */ /* 0x000fe800000e0000 */
[----:B------:R-:W-:Y:S11]  /*5430*/  @!P1 R2UR UR5, R7 ;  /* 0x00000000070592ca */ /* 0x000ff600000e0000 */
[----:B------:R-:W-:Y:S02]  /*5440*/  @!UPT UIADD3 URZ, UPT, UPT, URZ, URZ, URZ ;  /* 0x000000fffffff290 */ /* 0x000fe4000fffe0ff */
[----:B------:R-:W-:Y:S01]  /*5450*/  @!UP0 UTMALDG.3D [UR48], [UR4], desc[UR6] ;  /* 0x00000630040085b4 */ /* 0x000fe20008011000 */
[----:B------:R-:W-:Y:S05]  /*5460*/  VOTEU.ALL UP0, P1 ;  /* 0x0000000000ff7886 */ /* 0x000fea0000800000 */
[----:B------:R2:W-:Y:S01]  /*5470*/  @!UP0 UTMALDG.3D [UR8], [UR4], desc[UR6] ;  /* 0x00000608040085b4 */ /* 0x0005e20008011000 */
[----:B------:R3:W-:Y:S01]  /*5480*/  @!P1 SYNCS.ARRIVE.TRANS64.RED.A0TR RZ, [UR21+0x40], R0 ;  /* 0x00004000ffff99a7 */ /* 0x0007e20008300415 */
[----:B--2---:R-:W-:Y:S09]  /*5490*/  UPRMT UR6, UR53, 0x654, UR49 ;  /* 0x0000065435067896 */ /* 0x004ff20008000031 */
[----:B------:R-:W-:Y:S01]  /*54a0*/  SYNCS.ARRIVE.TRANS64.RED.A1T0 RZ, [UR6], RZ ;  /* 0x000000ffffff79a7 */ /* 0x000fe20008100406 */
[----:B------:R-:W2:Y:S02]  /*54b0*/  SYNCS.PHASECHK.TRANS64.TRYWAIT P0, [UR21+0x68], R5 ;  /* 0x00006805ff0075a7 */ /* 0x000ea40008001115 */
[----:B--23--:R-:W-:Y:S05]  /*54c0*/  @!P0 BRA `(.L_x_95) ;  /* 0x00000078007c8947 */ /* 0x00cfea0003800000 */
.L_x_222:
[----:B------:R-:W-:Y:S01]  /*54d0*/  @!P1 IADD3 R2, P0, PT, R12, 0x580, RZ ;  /* 0x000005800c029810 */ /* 0x000fe20007f1e0ff */
[----:B------:R-:W-:Y:S01]  /*54e0*/  VOTEU.ALL UP0, P1 ;  /* 0x0000000000ff7886 */ /* 0x000fe20000800000 */
[----:B------:R-:W-:Y:S01]  /*54f0*/  UMOV UR16, 0x0 ;  /* 0x0000000000107882 */ /* 0x000fe20000000000 */
[----:B------:R-:W-:Y:S01]  /*5500*/  UMOV UR17, 0x10000000 ;  /* 0x1000000000117882 */ /* 0x000fe20000000000 */
[----:B------:R-:W-:Y:S01]  /*5510*/  @!P1 R2UR UR5, R2 ;  /* 0x00000000020592ca */ /* 0x000fe200000e0000 */
[----:B--2---:R-:W-:Y:S01]  /*5520*/  @!P1 IMAD.X R0, RZ, RZ, R13, P0 ;  /* 0x000000ffff009224 */ /* 0x004fe200000e060d */
[----:B------:R-:W-:Y:S02]  /*5530*/  @!UP0 UIADD3 UR42, UPT, UPT, UR50, 0x10, URZ ;  /* 0x00000010322a8890 */ /* 0x000fe4000fffe0ff */
[----:B------:R-:W-:Y:S02]  /*5540*/  @!UP0 UIADD3 UR40, UPT, UPT, UR21, 0x2200, URZ ;  /* 0x0000220015288890 */ /* 0x000fe4000fffe0ff */
[----:B------:R-:W-:Y:S01]  /*5550*/  @!P1 R2UR UR4, R0 ;  /* 0x00000000000492ca */ /* 0x000fe200000e0000 */
[----:B------:R-:W-:Y:S01]  /*5560*/  @!UP0 UIADD3 UR10, UPT, UPT, UR50, 0x90, URZ ;  /* 0x00000090320a8890 */ /* 0x000fe2000fffe0ff */
[----:B------:R-:W-:Y:S01]  /*5570*/  @!P1 IMAD.MOV.U32 R0, RZ, RZ, 0x2000 ;  /* 0x00002000ff009424 */ /* 0x000fe200078e00ff */
[----:B------:R-:W-:Y:S01]  /*5580*/  @!UP0 UIADD3 UR8, UPT, UPT, UR21, 0x3200, URZ ;  /* 0x0000320015088890 */ /* 0x000fe2000fffe0ff */
[----:B------:R-:W-:Y:S01]  /*5590*/  VOTEU.ALL UP0, P1 ;  /* 0x0000000000ff7886 */ /* 0x000fe20000800000 */
[----:B------:R-:W-:Y:S02]  /*55a0*/  UMOV UR43, UR51 ;  /* 0x00000033002b7c82 */ /* 0x000fe40008000000 */
[----:B------:R-:W-:Y:S01]  /*55b0*/  IMAD.U32 R6, RZ, RZ, UR5 ;  /* 0x00000005ff067e24 */ /* 0x000fe2000f8e00ff */
[----:B------:R-:W-:Y:S01]  /*55c0*/  UMOV UR44, UR36 ;  /* 0x00000024002c7c82 */ /* 0x000fe20008000000 */
[----:B------:R-:W-:Y:S01]  /*55d0*/  UMOV UR9, UR41 ;  /* 0x0000002900097c82 */ /* 0x000fe20008000000 */
[----:B------:R-:W-:Y:S01]  /*55e0*/  UMOV UR11, UR51 ;  /* 0x00000033000b7c82 */ /* 0x000fe20008000000 */
[----:B------:R-:W-:Y:S01]  /*55f0*/  UMOV UR12, UR36 ;  /* 0x00000024000c7c82 */ /* 0x000fe20008000000 */
[----:B------:R-:W-:Y:S01]  /*5600*/  UPRMT UR7, UR53, 0x654, UR41 ;  /* 0x0000065435077896 */ /* 0x000fe20008000029 */
[----:B------:R-:W-:Y:S01]  /*5610*/  IMAD.U32 R7, RZ, RZ, UR4 ;  /* 0x00000004ff077e24 */ /* 0x000fe2000f8e00ff */
[----:B------:R-:W-:Y:S04]  /*5620*/  @!P1 R2UR UR4, R6 ;  /* 0x00000000060492ca */ /* 0x000fe800000e0000 */
[----:B------:R-:W-:Y:S11]  /*5630*/  @!P1 R2UR UR5, R7 ;  /* 0x00000000070592ca */ /* 0x000ff600000e0000 */
[----:B------:R-:W-:Y:S02]  /*5640*/  @!UPT UIADD3 URZ, UPT, UPT, URZ, URZ, URZ ;  /* 0x000000fffffff290 */ /* 0x000fe4000fffe0ff */
[----:B------:R2:W-:Y:S01]  /*5650*/  @!UP0 UTMALDG.3D [UR40], [UR4], desc[UR16] ;  /* 0x00001028040085b4 */ /* 0x0005e20008011000 */
[----:B------:R-:W-:Y:S05]  /*5660*/  VOTEU.ALL UP0, P1 ;  /* 0x0000000000ff7886 */ /* 0x000fea0000800000 */
[----:B------:R2:W-:Y:S01]  /*5670*/  @!UP0 UTMALDG.3D [UR8], [UR4], desc[UR16] ;  /* 0x00001008040085b4 */ /* 0x0005e20008011000 */
[----:B------:R2:W-:Y:S01]  /*5680*/  @!P1 SYNCS.ARRIVE.TRANS64.RED.A0TR RZ, [UR21+0x48], R0 ;  /* 0x00004800ffff99a7 */ /* 0x0005e20008300415 */
[----:B------:R-:W-:Y:S01]  /*5690*/  SYNCS.ARRIVE.TRANS64.RED.A1T0 RZ, [UR7], RZ ;  /* 0x000000ffffff79a7 */ /* 0x000fe20008100407 */
[----:B------:R-:W3:Y:S02]  /*56a0*/  SYNCS.PHASECHK.TRANS64.TRYWAIT P0, [UR21+0x70], R5 ;  /* 0x00007005ff0075a7 */ /* 0x000ee40008001115 */
[----:B--23--:R-:W-:Y:S05]  /*56b0*/  @!P0 BRA `(.L_x_96) ;  /* 0x0000007800188947 */ /* 0x00cfea0003800000 */
.L_x_224:
        /* <DEDUP_REMOVED lines=18> */
[----:B------:R-:W-:Y:S02]  /*57e0*/  UPRMT UR29, UR53, 0x654, UR33 ;  /* 0x00000654351d7896 */ /* 0x000fe40008000021 */
        /* <DEDUP_REMOVED lines=11> */
.L_x_226:
[----:B------:R-:W-:Y:S01]  /*58a0*/  @!P1 IADD3 R2, P0, PT, R12, 0x580, RZ ;  /* 0x000005800c029810 */ /* 0x000fe20007f1e0ff */
[----:B------:R-:W-:Y:S01]  /*58b0*/  VOTEU.ALL UP0, P1 ;  /* 0x0000000000ff7886 */ /* 0x000fe20000800000 */
[----:B------:R-:W-:Y:S01]  /*58c0*/  UMOV UR16, 0x0 ;  /* 0x0000000000107882 */ /* 0x000fe20000000000 */
[----:B------:R-:W-:Y:S01]  /*58d0*/  UMOV UR17, 0x10000000 ;  /* 0x1000000000117882 */ /* 0x000fe20000000000 */
[----:B------:R-:W-:Y:S01]  /*58e0*/  @!P1 R2UR UR5, R2 ;  /* 0x00000000020592ca */ /* 0x000fe200000e0000 */
[----:B--2---:R-:W-:Y:S01]  /*58f0*/  @!P1 IMAD.X R0, RZ, RZ, R13, P0 ;  /* 0x000000ffff009224 */ /* 0x004fe200000e060d */
[----:B------:R-:W-:Y:S01]  /*5900*/  @!UP0 UIADD3 UR26, UPT, UPT, UR50, 0x30, URZ ;  /* 0x00000030321a8890 */ /* 0x000fe2000fffe0ff */
[----:B------:R-:W-:Y:S01]  /*5910*/  SHF.L.U32 R4, RZ, 0x1f, RZ ;  /* 0x0000001fff047819 */ /* 0x000fe200000006ff */
        /* <DEDUP_REMOVED lines=11> */
[----:B------:R-:W-:Y:S02]  /*59d0*/  UMOV UR12, UR36 ;  /* 0x00000024000c7c82 */ /* 0x000fe40008000000 */
        /* <DEDUP_REMOVED lines=8> */
[----:B--2---:R-:W-:Y:S09]  /*5a60*/  UPRMT UR24, UR53, 0x654, UR25 ;  /* 0x0000065435187896 */ /* 0x004ff20008000019 */
[----:B------:R-:W-:Y:S01]  /*5a70*/  SYNCS.ARRIVE.TRANS64.RED.A1T0 RZ, [UR24], RZ ;  /* 0x000000ffffff79a7 */ /* 0x000fe20008100418 */
[----:B------:R-:W2:Y:S02]  /*5a80*/  SYNCS.PHASECHK.TRANS64.TRYWAIT P0, [UR21+0x60], R4 ;  /* 0x00006004ff0075a7 */ /* 0x000ea40008001115 */
[----:B--23--:R-:W-:Y:S05]  /*5a90*/  @!P0 BRA `(.L_x_98) ;  /* 0x0000007400508947 */ /* 0x00cfea0003800000 */
.L_x_228:
        /* <DEDUP_REMOVED lines=19> */
[----:B------:R-:W-:Y:S01]  /*5bd0*/  UMOV UR12, UR36 ;  /* 0x00000024000c7c82 */ /* 0x000fe20008000000 */
        /* <DEDUP_REMOVED lines=11> */
.L_x_230:
        /* <DEDUP_REMOVED lines=31> */
.L_x_232:
[----:B------:R-:W-:Y:S01]  /*5e80*/  @!P1 IADD3 R2, P0, PT, R12, 0x580, RZ ;  /* 0x000005800c029810 */ /* 0x000fe20007f1e0ff */
[----:B------:R-:W-:Y:S01]  /*5e90*/  VOTEU.ALL UP0, P1 ;  /* 0x0000000000ff7886 */ /* 0x000fe20000800000 */
[----:B------:R-:W-:Y:S01]  /*5ea0*/  UMOV UR6, 0x0 ;  /* 0x0000000000067882 */ /* 0x000fe20000000000 */
[----:B------:R-:W-:Y:S01]  /*5eb0*/  UMOV UR7, 0x10000000 ;  /* 0x1000000000077882 */ /* 0x000fe20000000000 */
[----:B------:R-:W-:Y:S01]  /*5ec0*/  @!P1 R2UR UR5, R2 ;  /* 0x00000000020592ca */ /* 0x000fe200000e0000 */
[----:B--2---:R-:W-:Y:S01]  /*5ed0*/  @!P1 IMAD.X R0, RZ, RZ, R13, P0 ;  /* 0x000000ffff009224 */ /* 0x004fe200000e060d */
[----:B------:R-:W-:Y:S01]  /*5ee0*/  @!UP0 UIADD3 UR18, UPT, UPT, UR50, 0x60, URZ ;  /* 0x0000006032128890 */ /* 0x000fe2000fffe0ff */
[----:B------:R-:W-:Y:S01]  /*5ef0*/  VIADD R10, R10, 0x1 ;  /* 0x000000010a0a7836 */ /* 0x000fe20000000000 */
        /* <DEDUP_REMOVED lines=24> */
.L_x_234:
[----:B------:R-:W-:Y:S01]  /*6080*/  UPLOP3.LUT UP1, UPT, UPT, UPT, UPT, 0x80, 0x8 ;  /* 0x000000000008789c */ /* 0x000fe20003f2f070 */
[----:B------:R-:W-:Y:S01]  /*6090*/  @!P1 IADD3 R2, P0, PT, R12, 0x580, RZ ;  /* 0x000005800c029810 */ /* 0x000fe20007f1e0ff */
[----:B------:R-:W-:Y:S01]  /*60a0*/  UMOV UR6, 0x0 ;  /* 0x0000000000067882 */ /* 0x000fe20000000000 */
[----:B------:R-:W-:Y:S01]  /*60b0*/  VOTEU.ALL UP0, P1 ;  /* 0x0000000000ff7886 */ /* 0x000fe20000800000 */
[----:B------:R-:W-:Y:S01]  /*60c0*/  UMOV UR7, 0x10000000 ;  /* 0x1000000000077882 */ /* 0x000fe20000000000 */
[----:B------:R-:W-:Y:S01]  /*60d0*/  @!P1 R2UR UR5, R2 ;  /* 0x00000000020592ca */ /* 0x000fe200000e0000 */
[----:B--2---:R-:W-:Y:S01]  /*60e0*/  @!P1 IMAD.X R0, RZ, RZ, R13, P0 ;  /* 0x000000ffff009224 */ /* 0x004fe200000e060d */
[----:B------:R-:W-:Y:S01]  /*60f0*/  UMOV UR17, UR25 ;  /* 0x0000001900117c82 */ /* 0x000fe20008000000 */
[----:B------:R-:W-:Y:S01]  /*6100*/  @!UP0 UIADD3 UR18, UPT, UPT, UR50, 0x70, URZ ;  /* 0x0000007032128890 */ /* 0x000fe2000fffe0ff */
[----:B------:R-:W-:Y:S01]  /*6110*/  R2UR UR27, R54 ;  /* 0x00000000361b72ca */ /* 0x000fe200000e0000 */
[----:B------:R-:W-:Y:S01]  /*6120*/  @!UP0 UIADD3 UR16, UPT, UPT, UR21, 0x6200, URZ ;  /* 0x0000620015108890 */ /* 0x000fe2000fffe0ff */
[----:B------:R-:W-:Y:S01]  /*6130*/  @!P1 R2UR UR4, R0 ;  /* 0x00000000000492ca */ /* 0x000fe200000e0000 */
[----:B------:R-:W-:Y:S01]  /*6140*/  @!UP0 UIADD3 UR10, UPT, UPT, UR50, 0xf0, URZ ;  /* 0x000000f0320a8890 */ /* 0x000fe2000fffe0ff */
[----:B------:R-:W-:Y:S01]  /*6150*/  R2UR UR26, R55 ;  /* 0x00000000371a72ca */ /* 0x000fe200000e0000 */
[----:B------:R-:W-:Y:S01]  /*6160*/  @!UP0 UIADD3 UR8, UPT, UPT, UR21, 0x7200, URZ ;  /* 0x0000720015088890 */ /* 0x000fe2000fffe0ff */
[----:B------:R-:W-:Y:S01]  /*6170*/  ISETP.NE.AND P0, PT, R10, 0x2, PT ;  /* 0x000000020a00780c */ /* 0x000fe20003f05270 */
[----:B------:R-:W-:Y:S01]  /*6180*/  VOTEU.ALL UP0, P1 ;  /* 0x0000000000ff7886 */ /* 0x000fe20000800000 */
[----:B------:R-:W-:Y:S01]  /*6190*/  UMOV UR19, UR51 ;  /* 0x0000003300137c82 */ /* 0x000fe20008000000 */
[----:B------:R-:W-:Y:S01]  /*61a0*/  IMAD.U32 R6, RZ, RZ, UR5 ;  /* 0x00000005ff067e24 */ /* 0x000fe2000f8e00ff */
[----:B------:R-:W-:Y:S01]  /*61b0*/  UMOV UR20, UR36 ;  /* 0x0000002400147c82 */ /* 0x000fe20008000000 */
[----:B------:R-:W-:Y:S01]  /*61c0*/  UMOV UR9, UR25 ;  /* 0x0000001900097c82 */ /* 0x000fe20008000000 */
[----:B------:R-:W-:Y:S01]  /*61d0*/  UMOV UR11, UR51 ;  /* 0x00000033000b7c82 */ /* 0x000fe20008000000 */
[----:B------:R-:W-:Y:S01]  /*61e0*/  UMOV UR12, UR36 ;  /* 0x00000024000c7c82 */ /* 0x000fe20008000000 */
[----:B------:R-:W-:Y:S01]  /*61f0*/  SEL R0, RZ, 0x1, P0 ;  /* 0x00000001ff007807 */ /* 0x000fe20000000000 */
[----:B------:R-:W-:Y:S01]  /*6200*/  IMAD.U32 R7, RZ, RZ, UR4 ;  /* 0x00000004ff077e24 */ /* 0x000fe2000f8e00ff */
[----:B------:R-:W-:Y:S01]  /*6210*/  @!P1 R2UR UR4, R6 ;  /* 0x00000000060492ca */ /* 0x000fe200000e0000 */
[----:B------:R-:W-:Y:S01]  /*6220*/  UIADD3 UR27, UPT, UPT, UR13, UR27, URZ ;  /* 0x0000001b0d1b7290 */ /* 0x000fe2000fffe0ff */
[----:B------:R-:W-:Y:S01]  /*6230*/  LOP3.LUT R9, R9, R0, RZ, 0x3c, !PT ;  /* 0x0000000009097212 */ /* 0x000fe200078e3cff */
[----:B------:R-:W-:Y:S01]  /*6240*/  UIADD3 UR26, UPT, UPT, UR14, UR26, URZ ;  /* 0x0000001a0e1a7290 */ /* 0x000fe2000fffe0ff */
[----:B------:R-:W-:Y:S01]  /*6250*/  @!P1 R2UR UR5, R7 ;  /* 0x00000000070592ca */ /* 0x000fe200000e0000 */
[----:B------:R-:W-:Y:S01]  /*6260*/  UMOV UR36, UR30 ;  /* 0x0000001e00247c82 */ /* 0x000fe20008000000 */
[----:B------:R-:W-:Y:S11]  /*6270*/  SEL R10, R10, RZ, P0 ;  /* 0x000000ff0a0a7207 */ /* 0x000ff60000000000 */
[----:B------:R2:W-:Y:S01]  /*6280*/  @!UP0 UTMALDG.3D [UR16], [UR4], desc[UR6] ;  /* 0x00000610040085b4 */ /* 0x0005e20008011000 */
[----:B------:R-:W-:Y:S05]  /*6290*/  VOTEU.ALL UP0, P1 ;  /* 0x0000000000ff7886 */ /* 0x000fea0000800000 */
[----:B------:R2:W-:Y:S01]  /*62a0*/  @!UP0 UTMALDG.3D [UR8], [UR4], desc[UR6] ;  /* 0x00000608040085b4 */ /* 0x0005e20008011000 */
[----:B------:R2:W-:Y:S01]  /*62b0*/  @!P1 SYNCS.ARRIVE.TRANS64.RED.A0TR RZ, [UR21+0x58], R3 ;  /* 0x00005803ffff99a7 */ /* 0x0005e20008300415 */
[----:B------:R-:W-:Y:S01]  /*62c0*/  SYNCS.ARRIVE.TRANS64.RED.A1T0 RZ, [UR24], RZ ;  /* 0x000000ffffff79a7 */ /* 0x000fe20008100418 */
[----:B------:R-:W-:Y:S05]  /*62d0*/  BRA.U UP3, `(.L_x_102) ;  /* 0xffffffe503ec7547 */ /* 0x000fea000b83ffff */
[----:B------:R-:W3:Y:S02]  /*62e0*/  SYNCS.PHASECHK.TRANS64.TRYWAIT P0, [UR21+0x60], R5 ;  /* 0x00006005ff0075a7 */ /* 0x000ee40008001115 */
[----:B---3--:R-:W-:Y:S05]  /*62f0*/  @!P0 BRA `(.L_x_103) ;  /* 0x0000006c00988947 */ /* 0x008fea0003800000 */
.L_x_236:
[----:B------:R-:W4:Y:S02]  /*6300*/  SYNCS.PHASECHK.TRANS64.TRYWAIT P0, [UR21+0x68], R5 ;  /* 0x00006805ff0075a7 */ /* 0x000f240008001115 */
[----:B----4-:R-:W-:Y:S05]  /*6310*/  @!P0 BRA `(.L_x_104) ;  /* 0x0000006c00a88947 */ /* 0x010fea0003800000 */
.L_x_238:
[----:B------:R-:W4:Y:S01]  /*6320*/  SYNCS.PHASECHK.TRANS64.TRYWAIT P0, [UR21+0x70], R5 ;  /* 0x00007005ff0075a7 */ /* 0x000f220008001115 */
[----:B---3--:R-:W-:Y:S01]  /*6330*/  HFMA2 R0, -RZ, RZ, 0, 5.9604644775390625e-08 ;  /* 0x00000001ff007431 */ /* 0x008fe200000001ff */
[----:B----4-:R-:W-:Y:S06]  /*6340*/  @!P0 BRA `(.L_x_105) ;  /* 0x0000006c00b48947 */ /* 0x010fec0003800000 */
.L_x_240:
[----:B---3--:R-:W-:Y:S02]  /*6350*/  MOV R2, UR21 ;  /* 0x0000001500027c02 */ /* 0x008fe40008000f00 */
[----:B------:R-:W-:-:S07]  /*6360*/  SHF.L.U32 R0, R0, 0x1f, RZ ;  /* 0x0000001f00007819 */ /* 0x000fce00000006ff */
.L_x_106:
[----:B---3--:R3:W4:Y:S02]  /*6370*/  SYNCS.PHASECHK.TRANS64.TRYWAIT P0, [R2+URZ+0x78], R0 ;  /* 0x00007800020075a7 */ /* 0x00872400080011ff */
[----:B----4-:R-:W-:Y:S05]  /*6380*/  @!P0 NANOSLEEP.SYNCS 0x989680 ;  /* 0x009896800000895d */ /* 0x010fea0003900000 */
[----:B------:R-:W4:Y:S02]  /*6390*/  @!P0 SYNCS.PHASECHK.TRANS64 P0, [R2+URZ+0x78], R0 ;  /* 0x00007800020085a7 */ /* 0x000f2400080010ff */
[----:B-12-4-:R-:W-:Y:S05]  /*63a0*/  @P0 EXIT ;  /* 0x000000000000094d */ /* 0x016fea0003800000 */
[----:B------:R-:W-:Y:S05]  /*63b0*/  BRA `(.L_x_106) ;  /* 0xfffffffc00ec7947 */ /* 0x000fea000383ffff */
.L_x_87:
[----:B------:R-:W-:-:S06]  /*63c0*/  UISETP.GE.AND UP0, UPT, UR20, 0x4, UPT ;  /* 0x000000041400788c */ /* 0x000fcc000bf06270 */
[----:B------:R-:W-:-:S13]  /*63d0*/  PLOP3.LUT P0, PT, PT, PT, UP0, 0x80, 0x8 ;  /* 0x000000000008781c */ /* 0x000fda0003f0f008 */
[----:B-1----:R-:W-:Y:S05]  /*63e0*/  @!P0 EXIT ;  /* 0x000000000000894d */ /* 0x002fea0003800000 */
[----:B------:R-:W-:Y:S01]  /*63f0*/  BAR.SYNC.DEFER_BLOCKING 0x6, 0xa0 ;  /* 0x0182800000007b1d */ /* 0x000fe20000010000 */
[C---:B------:R-:W-:Y:S01]  /*6400*/  IMAD.SHL.U32 R3, R66.reuse, 0x10, RZ ;  /* 0x0000001042037824 */ /* 0x040fe200078e00ff */
[C---:B------:R-:W-:Y:S01]  /*6410*/  SHF.L.U32 R2, R66.reuse, 0x1, RZ ;  /* 0x0000000142027819 */ /* 0x040fe200000006ff */
[C---:B------:R-:W-:Y:S01]  /*6420*/  IMAD.SHL.U32 R5, R53.reuse, 0x200, RZ ;  /* 0x0000020035057824 */ /* 0x040fe200078e00ff */
[C---:B------:R-:W-:Y:S01]  /*6430*/  LOP3.LUT R67, R66.reuse, 0x60, RZ, 0xc0, !PT ;  /* 0x0000006042437812 */ /* 0x040fe200078ec0ff */
[----:B------:R-:W-:Y:S01]  /*6440*/  IMAD.SHL.U32 R4, R53, 0x200000, RZ ;  /* 0x0020000035047824 */ /* 0x000fe200078e00ff */
[----:B------:R-:W-:Y:S02]  /*6450*/  UMOV UR43, 0x400 ;  /* 0x00000400002b7882 */ /* 0x000fe40000000000 */
[----:B------:R-:W1:Y:S01]  /*6460*/  LDC.64 R50, c[0x0][0x8b0] ;  /* 0x00022c00ff327b82 */ /* 0x000e620000000a00 */
[----:B------:R-:W-:Y:S01]  /*6470*/  ULEA UR43, UR53, UR43, 0x18 ;  /* 0x0000002b352b7291 */ /* 0x000fe2000f8ec0ff */
[C---:B------:R-:W-:Y:S01]  /*6480*/  LOP3.LUT R65, R3.reuse, 0x590, RZ, 0xc0, !PT ;  /* 0x0000059003417812 */ /* 0x040fe200078ec0ff */
[----:B------:R-:W2:Y:S01]  /*6490*/  LDCU.64 UR6, c[0x0][0x890] ;  /* 0x00011200ff0677ac */ /* 0x000ea20008000a00 */
[----:B------:R-:W-:Y:S01]  /*64a0*/  LOP3.LUT R3, R3, 0x60, RZ, 0xc0, !PT ;  /* 0x0000006003037812 */ /* 0x000fe200078ec0ff */
[----:B------:R-:W-:Y:S01]  /*64b0*/  IMAD.U32 R23, R66, 0x10000, RZ ;  /* 0x0001000042177824 */ /* 0x000fe200078e00ff */
[----:B------:R-:W-:Y:S01]  /*64c0*/  LOP3.LUT R65, R65, 0x200, R5, 0xf8, !PT ;  /* 0x0000020041417812 */ /* 0x000fe200078ef805 */
[----:B------:R-:W-:Y:S01]  /*64d0*/  UIADD3 UR4, UPT, UPT, UR43, 0x200, URZ ;  /* 0x000002002b047890 */ /* 0x000fe2000fffe0ff */
[----:B------:R-:W3:Y:S01]  /*64e0*/  LDC.64 R48, c[0x0][0x8a8] ;  /* 0x00022a00ff307b82 */ /* 0x000ee20000000a00 */
[----:B------:R-:W-:Y:S01]  /*64f0*/  LOP3.LUT R2, R3, 0xc, R2, 0xf8, !PT ;  /* 0x0000000c03027812 */ /* 0x000fe200078ef802 */
[----:B------:R-:W-:Y:S01]  /*6500*/  IMAD.MOV.U32 R22, RZ, RZ, RZ ;  /* 0x000000ffff167224 */ /* 0x000fe200078e00ff */
[----:B------:R-:W-:Y:S01]  /*6510*/  LOP3.LUT R4, R4, 0x200000, RZ, 0xc0, !PT ;  /* 0x0020000004047812 */ /* 0x000fe200078ec0ff */
[----:B------:R-:W-:Y:S01]  /*6520*/  IMAD.MOV.U32 R62, RZ, RZ, RZ ;  /* 0x000000ffff3e7224 */ /* 0x000fe200078e00ff */
[----:B------:R-:W-:Y:S01]  /*6530*/  LOP3.LUT R65, R65, R2, RZ, 0xfc, !PT ;  /* 0x0000000241417212 */ /* 0x000fe200078efcff */
[----:B------:R-:W-:Y:S01]  /*6540*/  IMAD.U32 R57, RZ, RZ, UR4 ;  /* 0x00000004ff397e24 */ /* 0x000fe2000f8e00ff */
[----:B------:R-:W-:Y:S01]  /*6550*/  LOP3.LUT R64, R66, 0x2, RZ, 0xc0, !PT ;  /* 0x0000000242407812 */ /* 0x000fe200078ec0ff */
[----:B------:R-:W-:Y:S01]  /*6560*/  IMAD.MOV.U32 R61, RZ, RZ, RZ ;  /* 0x000000ffff3d7224 */ /* 0x000fe200078e00ff */
[----:B------:R-:W4:Y:S01]  /*6570*/  LDS R0, [UR43+0x140] ;  /* 0x0001402bff007984 */ /* 0x000f220008000800 */
[----:B------:R-:W-:Y:S01]  /*6580*/  LOP3.LUT R23, R4, 0x400000, R23, 0xf8, !PT ;  /* 0x0040000004177812 */ /* 0x000fe200078ef817 */
[----:B------:R-:W1:Y:S01]  /*6590*/  LDCU UR63, c[0x0][0x370] ;  /* 0x00006e00ff3f77ac */ /* 0x000e620008000800 */
[----:B------:R-:W-:Y:S01]  /*65a0*/  LOP3.LUT R66, R66, 0x4, RZ, 0xc0, !PT ;  /* 0x0000000442427812 */ /* 0x000fe200078ec0ff */
[----:B--2---:R-:W-:Y:S01]  /*65b0*/  IMAD.U32 R68, RZ, RZ, UR7 ;  /* 0x00000007ff447e24 */ /* 0x004fe2000f8e00ff */
[----:B------:R-:W-:Y:S01]  /*65c0*/  LEA R65, R65, R57, 0x2 ;  /* 0x0000003941417211 */ /* 0x000fe200078e10ff */
[----:B------:R-:W2:Y:S01]  /*65d0*/  LDCU.64 UR54, c[0x0][0x348] ;  /* 0x00006900ff3677ac */ /* 0x000ea20008000a00 */
[----:B------:R-:W-:-:S02]  /*65e0*/  MOV R69, UR6 ;  /* 0x0000000600457c02 */ /* 0x000fc40008000f00 */
[----:B------:R-:W-:Y:S01]  /*65f0*/  MOV R59, RZ ;  /* 0x000000ff003b7202 */ /* 0x000fe20000000f00 */
[--C-:B------:R-:W-:Y:S01]  /*6600*/  IMAD R64, R64, -0x10, R65.reuse ;  /* 0xfffffff040407824 */ /* 0x100fe200078e0241 */
[----:B------:R-:W1:Y:S01]  /*6610*/  LDCU UR42, c[0x0][0xb0c] ;  /* 0x00016180ff2a77ac */ /* 0x000e620008000800 */
[----:B------:R-:W-:Y:S01]  /*6620*/  IMAD R63, R66, -0x10, R65 ;  /* 0xfffffff0423f7824 */ /* 0x000fe200078e0241 */
[----:B------:R-:W1:Y:S01]  /*6630*/  LDCU UR39, c[0x0][0xb30] ;  /* 0x00016600ff2777ac */ /* 0x000e620008000800 */
[----:B------:R-:W1:Y:S01]  /*6640*/  LDCU.64 UR60, c[0x0][0x888] ;  /* 0x00011100ff3c77ac */ /* 0x000e620008000a00 */
[----:B------:R-:W1:Y:S01]  /*6650*/  LDCU.64 UR40, c[0x0][0xb28] ;  /* 0x00016500ff2877ac */ /* 0x000e620008000a00 */
[----:B------:R-:W1:Y:S01]  /*6660*/  LDCU.128 UR56, c[0x0][0xb10] ;  /* 0x00016200ff3877ac */ /* 0x000e620008000c00 */
[----:B------:R-:W1:Y:S01]  /*6670*/  LDCU UR62, c[0x0][0x374] ;  /* 0x00006e80ff3e77ac */ /* 0x000e620008000800 */
[----:B------:R-:W-:Y:S01]  /*6680*/  UMOV UR52, URZ ;  /* 0x000000ff00347c82 */ /* 0x000fe20008000000 */
[----:B------:R-:W-:Y:S01]  /*6690*/  UMOV UR47, URZ ;  /* 0x000000ff002f7c82 */ /* 0x000fe20008000000 */
[----:B-1234-:R-:W-:-:S07]  /*66a0*/  IMAD.IADD R23, R0, 0x1, R23 ;  /* 0x0000000100177824 */ /* 0x01efce00078e0217 */
.L_x_182:
[----:B------:R-:W-:Y:S02]  /*66b0*/  LEA R0, R59, UR43, 0x3 ;  /* 0x0000002b3b007c11 */ /* 0x000fe4000f8e18ff */
[----:B------:R-:W-:Y:S02]  /*66c0*/  SHF.L.U32 R2, R61, 0x1f, RZ ;  /* 0x0000001f3d027819 */ /* 0x000fe400000006ff */
[----:B-1----:R-:W-:Y:S02]  /*66d0*/  LEA R4, R59, UR43, 0x4 ;  /* 0x0000002b3b047c11 */ /* 0x002fe4000f8e20ff */
[----:B------:R-:W1:Y:S02]  /*66e0*/  SYNCS.PHASECHK.TRANS64.TRYWAIT P0, [R0+URZ+0x90], R2 ;  /* 0x00009002000075a7 */ /* 0x000e6400080011ff */
[----:B-1-3--:R-:W-:Y:S05]  /*66f0*/  @!P0 BRA `(.L_x_107) ;  /* 0x0000006800e08947 */ /* 0x00afea0003800000 */
.L_x_241:
[----:B------:R-:W-:Y:S01]  /*6700*/  R2UR UR7, R70 ;  /* 0x00000000460772ca */ /* 0x000fe200000e0000 */
[----:B------:R-:W2:Y:S01]  /*6710*/  LDS.128 R4, [R4+0x120] ;  /* 0x0001200004047984 */ /* 0x000ea20000000c00 */
[----:B-1----:R-:W-:Y:S01]  /*6720*/  VIADD R0, R0, 0xa0 ;  /* 0x000000a000007836 */ /* 0x002fe20000000000 */
[----:B------:R-:W-:Y:S04]  /*6730*/  UISETP.GE.AND UP0, UPT, UR45, 0x1, UPT ;  /* 0x000000012d00788c */ /* 0x000fe8000bf06270 */
[----:B------:R-:W-:Y:S01]  /*6740*/  PRMT R0, RZ, 0x654, R0 ;  /* 0x00000654ff007816 */ /* 0x000fe20000000000 */
[----:B------:R-:W-:Y:S01]  /*6750*/  @!PT LDS RZ, [RZ] ;  /* 0x00000000fffff984 */ /* 0x000fe20000000800 */
[----:B------:R-:W-:Y:S01]  /*6760*/  @!PT LDS RZ, [RZ] ;  /* 0x00000000fffff984 */ /* 0x000fe20000000800 */
[----:B------:R-:W-:Y:S01]  /*6770*/  @!PT LDS RZ, [RZ] ;  /* 0x00000000fffff984 */ /* 0x000fe20000000800 */
[----:B------:R-:W-:Y:S01]  /*6780*/  @!PT LDS RZ, [RZ] ;  /* 0x00000000fffff984 */ /* 0x000fe20000000800 */
[----:B------:R1:W-:Y:S06]  /*6790*/  MEMBAR.ALL.CTA ;  /* 0x0000000000007992 */ /* 0x0003ec0000008000 */
[----:B-1----:R-:W1:Y:S02]  /*67a0*/  FENCE.VIEW.ASYNC.S ;  /* 0x00000000000073c6 */ /* 0x002e640000000000 */
[----:B-1----:R1:W-:Y:S01]  /*67b0*/  SYNCS.ARRIVE.TRANS64.RED.A1T0 RZ, [R0+URZ], RZ ;  /* 0x000000ff00ff79a7 */ /* 0x0023e200081004ff */
[----:B--2---:R-:W-:Y:S11]  /*67c0*/  LOP3.LUT P0, RZ, R6, 0x1, RZ, 0xc0, !PT ;  /* 0x0000000106ff7812 */ /* 0x004ff6000780c0ff */
[----:B------:R-:W-:Y:S02]  /*67d0*/  @!UPT UIADD3 URZ, UPT, UPT, URZ, URZ, URZ ;  /* 0x000000fffffff290 */ /* 0x000fe4000fffe0ff */
[----:B------:R-:W-:Y:S01]  /*67e0*/  VOTEU.ANY UP1, P0 ;  /* 0x0000000000ff7886 */ /* 0x000fe20000020100 */
[----:B------:R-:W-:Y:S01]  /*67f0*/  PLOP3.LUT P0, PT, PT, PT, UP1, 0x80, 0x8 ;  /* 0x000000000008781c */ /* 0x000fe20003f0f018 */
[----:B------:R-:W-:Y:S06]  /*6800*/  UP2UR UR4, UPR, URZ, 0x2 ;  /* 0x00000002ff047883 */ /* 0x000fec0008000000 */
[----:B------:R-:W-:Y:S06]  /*6810*/  IMAD.U32 R71, RZ, RZ, UR4 ;  /* 0x00000004ff477e24 */ /* 0x000fec000f8e00ff */
[----:B------:R-:W-:Y:S02]  /*6820*/  @P0 SHF.R.U32.HI R2, RZ, 0x10, R5 ;  /* 0x00000010ff020819 */ /* 0x000fe40000011605 */
[----:B------:R-:W-:Y:S02]  /*6830*/  @P0 MOV R3, R4 ;  /* 0x0000000400030202 */ /* 0x000fe40000000f00 */
[----:B------:R-:W-:Y:S02]  /*6840*/  @P0 R2UR UR4, R2 ;  /* 0x00000000020402ca */ /* 0x000fe400000e0000 */
[----:B------:R-:W-:Y:S02]  /*6850*/  @P0 LOP3.LUT R4, R5, 0xffff, RZ, 0xc0, !PT ;  /* 0x0000ffff05040812 */ /* 0x000fe400078ec0ff */
[----:B------:R-:W-:Y:S02]  /*6860*/  @P0 R2UR UR6, R3 ;  /* 0x00000000030602ca */ /* 0x000fe400000e0000 */
[----:B------:R-:W-:Y:S07]  /*6870*/  @P0 R2UR UR5, R4 ;  /* 0x00000000040502ca */ /* 0x000fee00000e0000 */
[----:B------:R-:W-:Y:S02]  /*6880*/  @UP1 UMOV UR7, UR4 ;  /* 0x0000000400071c82 */ /* 0x000fe40008000000 */
[----:B------:R-:W-:Y:S02]  /*6890*/  IMAD.U32 R70, RZ, RZ, UR7 ;  /* 0x00000007ff467e24 */ /* 0x000fe4000f8e00ff */
[----:B------:R-:W-:Y:S02]  /*68a0*/  @UP1 UMOV UR38, UR6 ;  /* 0x0000000600261c82 */ /* 0x000fe40008000000 */
[----:B------:R-:W-:Y:S01]  /*68b0*/  @UP1 UMOV UR37, UR5 ;  /* 0x0000000500251c82 */ /* 0x000fe20008000000 */
[----:B-1----:R-:W-:Y:S05]  /*68c0*/  BRA.U !UP0, `(.L_x_108) ;  /* 0x0000000108cc7547 */ /* 0x002fea000b800000 */
[----:B------:R-:W1:Y:S01]  /*68d0*/  LDCU UR12, c[0x0][0xb20] ;  /* 0x00016400ff0c77ac */ /* 0x000e620008000800 */
[----:B------:R-:W-:Y:S02]  /*68e0*/  UIMAD.WIDE.U32 UR4, UR62, UR59, URZ ;  /* 0x0000003b3e0472a5 */ /* 0x000fe4000f8e00ff */
[----:B------:R-:W-:Y:S02]  /*68f0*/  UIMAD.WIDE.U32 UR6, UR63, UR56, URZ ;  /* 0x000000383f0672a5 */ /* 0x000fe4000f8e00ff */
[----:B------:R-:W-:Y:S02]  /*6900*/  UISETP.NE.AND UP0, UPT, UR58, 0x1, UPT ;  /* 0x000000013a00788c */ /* 0x000fe4000bf05270 */
[----:B------:R-:W-:Y:S02]  /*6910*/  UIMAD.WIDE.U32 UR8, UR37, UR59, URZ ;  /* 0x0000003b250872a5 */ /* 0x000fe4000f8e00ff */
[----:B------:R-:W-:Y:S02]  /*6920*/  UIMAD.WIDE.U32 UR10, UR38, UR56, URZ ;  /* 0x00000038260a72a5 */ /* 0x000fe4000f8e00ff */
[----:B------:R-:W-:Y:S02]  /*6930*/  UISETP.NE.AND UP1, UPT, UR42, 0x1, UPT ;  /* 0x000000012a00788c */ /* 0x000fe4000bf25270 */
[----:B------:R-:W-:Y:S01]  /*6940*/  UISETP.NE.AND UP2, UPT, UR45, 0x1, UPT ;  /* 0x000000012d00788c */ /* 0x000fe2000bf45270 */
[----:B------:R-:W-:Y:S02]  /*6950*/  UMOV UR4, UR5 ;  /* 0x0000000500047c82 */ /* 0x000fe40008000000 */
[----:B-1----:R-:W-:Y:S03]  /*6960*/  USHF.R.U32.HI UR5, URZ, UR12, UR4 ;  /* 0x0000000cff057299 */ /* 0x002fe60008011604 */
[----:B------:R-:W-:Y:S02]  /*6970*/  UMOV UR4, UR7 ;  /* 0x0000000700047c82 */ /* 0x000fe40008000000 */
[----:B------:R-:W-:Y:S02]  /*6980*/  USHF.R.U32.HI UR7, URZ, UR57, UR4 ;  /* 0x00000039ff077299 */ /* 0x000fe40008011604 */
[----:B------:R-:W-:Y:S02]  /*6990*/  USEL UR4, UR62, UR5, !UP0 ;  /* 0x000000053e047287 */ /* 0x000fe4000c000000 */
[----:B------:R-:W-:Y:S01]  /*69a0*/  USEL UR7, UR63, UR7, !UP1 ;  /* 0x000000073f077287 */ /* 0x000fe2000c800000 */
[----:B------:R-:W-:Y:S01]  /*69b0*/  UMOV UR5, UR9 ;  /* 0x0000000900057c82 */ /* 0x000fe20008000000 */
[----:B------:R-:W-:Y:S02]  /*69c0*/  UIMAD.WIDE.U32 UR8, UR4, UR40, URZ ;  /* 0x00000028040872a5 */ /* 0x000fe4000f8e00ff */
[----:B------:R-:W-:Y:S03]  /*69d0*/  USHF.R.U32.HI UR6, URZ, UR12, UR5 ;  /* 0x0000000cff067299 */ /* 0x000fe60008011605 */
[----:B------:R-:W-:Y:S01]  /*69e0*/  UMOV UR5, UR11 ;  /* 0x0000000b00057c82 */ /* 0x000fe20008000000 */
[----:B------:R-:W-:Y:S02]  /*69f0*/  UIMAD.WIDE.U32 UR10, UR7, UR40, URZ ;  /* 0x00000028070a72a5 */ /* 0x000fe4000f8e00ff */
[----:B------:R-:W-:Y:S02]  /*6a00*/  USHF.R.U32.HI UR12, URZ, UR57, UR5 ;  /* 0x00000039ff0c7299 */ /* 0x000fe40008011605 */
[----:B------:R-:W-:Y:S01]  /*6a10*/  USEL UR6, UR37, UR6, !UP0 ;  /* 0x0000000625067287 */ /* 0x000fe2000c000000 */
[----:B------:R-:W-:Y:S02]  /*6a20*/  UMOV UR5, UR9 ;  /* 0x0000000900057c82 */ /* 0x000fe40008000000 */
[----:B------:R-:W-:Y:S01]  /*6a30*/  UMOV UR10, UR11 ;  /* 0x0000000b000a7c82 */ /* 0x000fe20008000000 */
[----:B------:R-:W-:Y:S02]  /*6a40*/  @UP2 USHF.R.U32.HI UR4, URZ, UR41, UR5 ;  /* 0x00000029ff042299 */ /* 0x000fe40008011605 */
[----:B------:R-:W-:Y:S02]  /*6a50*/  @UP2 USHF.R.U32.HI UR7, URZ, UR41, UR10 ;  /* 0x00000029ff072299 */ /* 0x000fe4000801160a */
[----:B------:R-:W-:Y:S02]  /*6a60*/  UIMAD UR4, UR45, UR4, URZ ;  /* 0x000000042d0472a4 */ /* 0x000fe4000f8e02ff */
[----:B------:R-:W-:Y:S02]  /*6a70*/  UIMAD.WIDE.U32 UR10, UR6, UR40, URZ ;  /* 0x00000028060a72a5 */ /* 0x000fe4000f8e00ff */
[----:B------:R-:W-:Y:S02]  /*6a80*/  USEL UR5, UR38, UR12, !UP1 ;  /* 0x0000000c26057287 */ /* 0x000fe4000c800000 */
[----:B------:R-:W-:Y:S02]  /*6a90*/  UIMAD UR8, UR45, UR7, URZ ;  /* 0x000000072d0872a4 */ /* 0x000fe4000f8e02ff */
[----:B------:R-:W-:Y:S03]  /*6aa0*/  UISETP.GE.AND UP0, UPT, UR6, UR4, UPT ;  /* 0x000000040600728c */ /* 0x000fe6000bf06270 */
[----:B------:R-:W-:Y:S01]  /*6ab0*/  UMOV UR4, UR11 ;  /* 0x0000000b00047c82 */ /* 0x000fe20008000000 */
[----:B------:R-:W-:Y:S02]  /*6ac0*/  UISETP.GE.OR UP0, UPT, UR5, UR8, UP0 ;  /* 0x000000080500728c */ /* 0x000fe40008706670 */
[----:B------:R-:W-:Y:S02]  /*6ad0*/  USHF.R.U32.HI UR4, URZ, UR41, UR4 ;  /* 0x00000029ff047299 */ /* 0x000fe40008011604 */
[----:B------:R-:W-:Y:S02]  /*6ae0*/  UIMAD.WIDE.U32 UR8, UR5, UR40, URZ ;  /* 0x00000028050872a5 */ /* 0x000fe4000f8e00ff */
[----:B------:R-:W-:Y:S02]  /*6af0*/  USEL UR11, UR6, UR4, !UP2 ;  /* 0x00000004060b7287 */ /* 0x000fe4000d000000 */
[----:B------:R-:W-:Y:S02]  /*6b00*/  UIADD3 UR8, UPT, UPT, -UR5, URZ, URZ ;  /* 0x000000ff05087290 */ /* 0x000fe4000fffe1ff */
[----:B------:R-:W-:Y:S01]  /*6b10*/  UIADD3 UR10, UPT, UPT, -UR11, URZ, URZ ;  /* 0x000000ff0b0a7290 */ /* 0x000fe2000fffe1ff */
[----:B------:R-:W-:Y:S01]  /*6b20*/  @!UP0 UMOV UR4, UR9 ;  /* 0x0000000900048c82 */ /* 0x000fe20008000000 */
[----:B------:R-:W-:Y:S02]  /*6b30*/  UIADD3 UR9, UPT, UPT, -UR6, URZ, URZ ;  /* 0x000000ff06097290 */ /* 0x000fe4000fffe1ff */
[----:B------:R-:W-:Y:S02]  /*6b40*/  @!UP0 USHF.R.U32.HI UR4, URZ, UR41, UR4 ;  /* 0x00000029ff048299 */ /* 0x000fe40008011604 */
[----:B------:R-:W-:Y:S02]  /*6b50*/  UIMAD UR10, UR45, UR10, UR6 ;  /* 0x0000000a2d0a72a4 */ /* 0x000fe4000f8e0206 */
[----:B------:R-:W-:Y:S04]  /*6b60*/  @!UP0 USEL UR4, UR5, UR4, !UP2 ;  /* 0x0000000405048287 */ /* 0x000fe8000d000000 */
[----:B------:R-:W-:Y:S02]  /*6b70*/  @!UP0 UIMAD UR10, UR7, UR10, UR4 ;  /* 0x0000000a070a82a4 */ /* 0x000fe4000f8e0204 */
[----:B------:R-:W-:Y:S02]  /*6b80*/  @!UP0 UIADD3 UR11, UPT, UPT, UR11, -UR4, URZ ;  /* 0x800000040b0b8290 */ /* 0x000fe4000fffe0ff */
[----:B------:R-:W-:Y:S02]  /*6b90*/  UIMAD UR7, UR42, UR8, UR38 ;  /* 0x000000082a0772a4 */ /* 0x000fe4000f8e0226 */
[----:B------:R-:W-:Y:S02]  /*6ba0*/  @!UP0 UIMAD UR6, UR11, UR45, UR5 ;  /* 0x0000002d0b0682a4 */ /* 0x000fe4000f8e0205 */
[----:B------:R-:W-:Y:S01]  /*6bb0*/  UIMAD UR4, UR58, UR9, UR37 ;  /* 0x000000093a0472a4 */ /* 0x000fe2000f8e0225 */
[----:B------:R-:W-:Y:S02]  /*6bc0*/  @!UP0 UMOV UR5, UR10 ;  /* 0x0000000a00058c82 */ /* 0x000fe40008000000 */
[----:B------:R-:W-:Y:S02]  /*6bd0*/  UIMAD UR38, UR5, UR42, UR7 ;  /* 0x0000002a052672a4 */ /* 0x000fe4000f8e0207 */
[----:B------:R-:W-:Y:S11]  /*6be0*/  UIMAD UR37, UR6, UR58, UR4 ;  /* 0x0000003a062572a4 */ /* 0x000ff6000f8e0204 */
[----:B------:R-:W-:Y:S01]  /*6bf0*/  @!UPT UIADD3 URZ, UPT, UPT, URZ, URZ, URZ ;  /* 0x000000fffffff290 */ /* 0x000fe2000fffe0ff */
.L_x_108:
[----:B------:R-:W-:Y:S01]  /*6c00*/  UISETP.NE.AND UP0, UPT, UR39, 0x1, UPT ;  /* 0x000000012700788c */ /* 0x000fe2000bf05270 */
[----:B------:R-:W-:Y:S01]  /*6c10*/  LOP3.LUT P0, RZ, R57, 0x1b0, RZ, 0xc0, !PT ;  /* 0x000001b039ff7812 */ /* 0x000fe2000780c0ff */
[----:B------:R-:W-:Y:S01]  /*6c20*/  USHF.L.U32 UR50, UR26, 0x6, URZ ;  /* 0x000000061a327899 */ /* 0x000fe200080006ff */
[----:B------:R-:W-:Y:S01]  /*6c30*/  BSSY.RECONVERGENT B6, `(.L_x_109) ;  /* 0x0000034000067945 */ /* 0x000fe20003800200 */
[----:B------:R-:W-:Y:S01]  /*6c40*/  USHF.L.U32 UR49, UR27, 0x8, URZ ;  /* 0x000000081b317899 */ /* 0x000fe200080006ff */
[----:B------:R-:W-:Y:S06]  /*6c50*/  IADD3 R59, PT, PT, R59, 0x1, RZ ;  /* 0x000000013b3b7810 */ /* 0x000fec0007ffe0ff */
[----:B------:R-:W1:Y:S01]  /*6c60*/  @!UP0 LDCU.128 UR12, c[0x0][0xb10] ;  /* 0x00016200ff0c87ac */ /* 0x000e620008000c00 */
[----:B------:R-:W2:Y:S01]  /*6c70*/  @!UP0 LDCU UR5, c[0x0][0xb0c] ;  /* 0x00016180ff0587ac */ /* 0x000ea20008000800 */
[----:B------:R-:W3:Y:S01]  /*6c80*/  @!UP0 LDCU UR10, c[0x0][0xb20] ;  /* 0x00016400ff0a87ac */ /* 0x000ee20008000800 */
[----:B-1----:R-:W-:Y:S02]  /*6c90*/  UIMAD.WIDE.U32 UR8, UR38, UR12, URZ ;  /* 0x0000000c260872a5 */ /* 0x002fe4000f8e00ff */
[----:B------:R-:W-:Y:S02]  /*6ca0*/  UIMAD.WIDE.U32 UR6, UR37, UR15, URZ ;  /* 0x0000000f250672a5 */ /* 0x000fe4000f8e00ff */
[----:B------:R-:W-:Y:S03]  /*6cb0*/  @!UP0 UISETP.NE.AND UP1, UPT, UR14, 0x1, UPT ;  /* 0x000000010e00888c */ /* 0x000fe6000bf25270 */
[----:B------:R-:W-:Y:S01]  /*6cc0*/  @!UP0 UMOV UR4, UR9 ;  /* 0x0000000900048c82 */ /* 0x000fe20008000000 */
[----:B--2---:R-:W-:Y:S02]  /*6cd0*/  @!UP0 UISETP.NE.AND UP2, UPT, UR5, 0x1, UPT ;  /* 0x000000010500888c */ /* 0x004fe4000bf45270 */
[----:B------:R-:W-:Y:S01]  /*6ce0*/  @!UP0 USHF.R.U32.HI UR4, URZ, UR13, UR4 ;  /* 0x0000000dff048299 */ /* 0x000fe20008011604 */
[----:B------:R-:W-:Y:S02]  /*6cf0*/  @!UP0 UMOV UR6, UR7 ;  /* 0x0000000700068c82 */ /* 0x000fe40008000000 */
[----:B---3--:R-:W-:Y:S02]  /*6d00*/  @!UP0 USHF.R.U32.HI UR6, URZ, UR10, UR6 ;  /* 0x0000000aff068299 */ /* 0x008fe40008011606 */
[----:B------:R-:W-:Y:S02]  /*6d10*/  @!UP0 USEL UR7, UR38, UR4, !UP2 ;  /* 0x0000000426078287 */ /* 0x000fe4000d000000 */
[----:B------:R-:W-:Y:S04]  /*6d20*/  @!UP0 USEL UR6, UR37, UR6, !UP1 ;  /* 0x0000000625068287 */ /* 0x000fe8000c800000 */
[----:B------:R-:W-:Y:S02]  /*6d30*/  @!UP0 UIADD3 UR4, UPT, UPT, -UR7, UR6, URZ ;  /* 0x0000000607048290 */ /* 0x000fe4000fffe1ff */
[----:B------:R-:W-:Y:S02]  /*6d40*/  @!UP0 UIADD3 UR6, UPT, UPT, UR7, -UR6, URZ ;  /* 0x8000000607068290 */ /* 0x000fe4000fffe0ff */
[----:B------:R-:W-:Y:S02]  /*6d50*/  @!UP0 UIMAD UR38, UR4, UR5, UR38 ;  /* 0x00000005042682a4 */ /* 0x000fe4000f8e0226 */
[----:B------:R-:W-:Y:S01]  /*6d60*/  @!UP0 UIMAD UR37, UR6, UR14, UR37 ;  /* 0x0000000e062582a4 */ /* 0x000fe2000f8e0225 */
[----:B------:R-:W-:Y:S11]  /*6d70*/  @!P0 BRA `(.L_x_110) ;  /* 0x00000000007c8947 */ /* 0x000ff60003800000 */
[----:B------:R-:W1:Y:S01]  /*6d80*/  LDCU.64 UR8, c[0x4][0x80] ;  /* 0x01001000ff0877ac */ /* 0x000e620008000a00 */
[----:B------:R-:W-:Y:S01]  /*6d90*/  MOV R2, 0x0 ;  /* 0x0000000000027802 */ /* 0x000fe20000000f00 */
[----:B------:R-:W-:Y:S02]  /*6da0*/  HFMA2 R12, -RZ, RZ, 0, 5.9604644775390625e-08 ;  /* 0x00000001ff0c7431 */ /* 0x000fe400000001ff */
[----:B------:R-:W-:Y:S01]  /*6db0*/  IMAD.MOV.U32 R8, RZ, RZ, 0x70 ;  /* 0x00000070ff087424 */ /* 0x000fe200078e00ff */
[----:B------:R2:W3:Y:S01]  /*6dc0*/  LDC.64 R14, c[0x4][R2] ;  /* 0x01000000020e7b82 */ /* 0x0004e20000000a00 */
[----:B------:R-:W4:Y:S01]  /*6dd0*/  LDCU.64 UR6, c[0x4][0x88] ;  /* 0x01001100ff0677ac */ /* 0x000f220008000a00 */
[----:B------:R-:W-:Y:S01]  /*6de0*/  IMAD.MOV.U32 R13, RZ, RZ, RZ ;  /* 0x000000ffff0d7224 */ /* 0x000fe200078e00ff */
[----:B------:R-:W2:Y:S01]  /*6df0*/  LDCU.64 UR4, c[0x4][0x8] ;  /* 0x01000100ff0477ac */ /* 0x000ea20008000a00 */
[----:B-1----:R-:W-:Y:S01]  /*6e00*/  MOV R5, UR9 ;  /* 0x0000000900057c02 */ /* 0x002fe20008000f00 */
[----:B------:R-:W-:Y:S01]  /*6e10*/  IMAD.U32 R4, RZ, RZ, UR8 ;  /* 0x00000008ff047e24 */ /* 0x000fe2000f8e00ff */
[----:B----4-:R-:W-:Y:S01]  /*6e20*/  MOV R7, UR7 ;  /* 0x0000000700077c02 */ /* 0x010fe20008000f00 */
[----:B------:R-:W-:Y:S01]  /*6e30*/  IMAD.U32 R6, RZ, RZ, UR6 ;  /* 0x00000006ff067e24 */ /* 0x000fe2000f8e00ff */
[----:B--2---:R-:W-:Y:S01]  /*6e40*/  MOV R11, UR5 ;  /* 0x00000005000b7c02 */ /* 0x004fe20008000f00 */
[----:B------:R-:W-:Y:S02]  /*6e50*/  IMAD.U32 R10, RZ, RZ, UR4 ;  /* 0x00000004ff0a7e24 */ /* 0x000fe4000f8e00ff */
[----:B------:R-:W-:Y:S07]  /*6e60*/  LEPC R20, `(.L_x_111) ;  /* 0x000000001014794e */ /* 0x000fee0000000000 */
[----:B---3-5:R-:W-:Y:S05]  /*6e70*/  CALL.ABS.NOINC R14 ;  /* 0x000000000e007343 */ /* 0x028fea0003c00000 */
.L_x_111:
[----:B------:R-:W1:Y:S01]  /*6e80*/  LDCU.64 UR8, c[0x4][0x80] ;  /* 0x01001000ff0877ac */ /* 0x000e620008000a00 */
[----:B------:R-:W2:Y:S01]  /*6e90*/  LDC.64 R2, c[0x4][R2] ;  /* 0x0100000002027b82 */ /* 0x000ea20000000a00 */
[----:B------:R-:W-:Y:S02]  /*6ea0*/  HFMA2 R12, -RZ, RZ, 0, 5.9604644775390625e-08 ;  /* 0x00000001ff0c7431 */ /* 0x000fe400000001ff */
[----:B------:R-:W-:Y:S02]  /*6eb0*/  IMAD.MOV.U32 R8, RZ, RZ, 0x70 ;  /* 0x00000070ff087424 */ /* 0x000fe400078e00ff */
[----:B------:R-:W-:Y:S01]  /*6ec0*/  IMAD.MOV.U32 R13, RZ, RZ, RZ ;  /* 0x000000ffff0d7224 */ /* 0x000fe200078e00ff */
[----:B------:R-:W3:Y:S01]  /*6ed0*/  LDCU.64 UR6, c[0x4][0x88] ;  /* 0x01001100ff0677ac */ /* 0x000ee20008000a00 */
[----:B------:R-:W4:Y:S01]  /*6ee0*/  LDCU.64 UR4, c[0x4][0x8] ;  /* 0x01000100ff0477ac */ /* 0x000f220008000a00 */
[----:B-1----:R-:W-:Y:S02]  /*6ef0*/  MOV R4, UR8 ;  /* 0x0000000800047c02 */ /* 0x002fe40008000f00 */
[----:B------:R-:W-:Y:S02]  /*6f00*/  MOV R5, UR9 ;  /* 0x0000000900057c02 */ /* 0x000fe40008000f00 */
[----:B---3--:R-:W-:Y:S01]  /*6f10*/  MOV R7, UR7 ;  /* 0x0000000700077c02 */ /* 0x008fe20008000f00 */
[----:B------:R-:W-:Y:S01]  /*6f20*/  IMAD.U32 R6, RZ, RZ, UR6 ;  /* 0x00000006ff067e24 */ /* 0x000fe2000f8e00ff */
[----:B----4-:R-:W-:Y:S01]  /*6f30*/  MOV R11, UR5 ;  /* 0x00000005000b7c02 */ /* 0x010fe20008000f00 */
[----:B------:R-:W-:Y:S02]  /*6f40*/  IMAD.U32 R10, RZ, RZ, UR4 ;  /* 0x00000004ff0a7e24 */ /* 0x000fe4000f8e00ff */
[----:B------:R-:W-:Y:S07]  /*6f50*/  LEPC R20, `(.L_x_110) ;  /* 0x000000001014794e */ /* 0x000fee0000000000 */
[----:B--2---:R-:W-:Y:S05]  /*6f60*/  CALL.ABS.NOINC R2 ;  /* 0x0000000002007343 */ /* 0x004fea0003c00000 */
.L_x_110:
[----:B------:R-:W-:Y:S05]  /*6f70*/  BSYNC.RECONVERGENT B6 ;  /* 0x0000000000067941 */ /* 0x000fea0003800200 */
.L_x_109:
[----:B------:R-:W-:Y:S02]  /*6f80*/  R2UR UR6, R56 ;  /* 0x00000000380672ca */ /* 0x000fe400000e0000 */
[----:B------:R-:W-:Y:S02]  /*6f90*/  R2UR UR5, R69 ;  /* 0x00000000450572ca */ /* 0x000fe400000e0000 */
[----:B------:R-:W-:Y:S02]  /*6fa0*/  R2UR UR4, R68 ;  /* 0x00000000440472ca */ /* 0x000fe400000e0000 */
[----:B------:R-:W-:Y:S02]  /*6fb0*/  ISETP.NE.U32.AND P4, PT, R50, RZ, PT ;  /* 0x000000ff3200720c */ /* 0x000fe40003f85070 */
[----:B------:R-:W-:Y:S02]  /*6fc0*/  ISETP.NE.U32.AND P2, PT, RZ, UR60, PT ;  /* 0x0000003cff007c0c */ /* 0x000fe4000bf45070 */
[----:B------:R-:W-:Y:S02]  /*6fd0*/  ISETP.NE.AND.EX P4, PT, R51, RZ, PT, P4 ;  /* 0x000000ff3300720c */ /* 0x000fe40003f85340 */
[----:B------:R-:W-:Y:S01]  /*6fe0*/  ISETP.NE.AND.EX P2, PT, RZ, UR61, PT, P2 ;  /* 0x0000003dff007c0c */ /* 0x000fe2000bf45320 */
[----:B------:R-:W-:Y:S02]  /*6ff0*/  UISETP.NE.AND UP2, UPT, UR6, URZ, UPT ;  /* 0x000000ff0600728c */ /* 0x000fe4000bf45270 */
[----:B------:R-:W-:Y:S04]  /*7000*/  UISETP.NE.U32.AND UP0, UPT, UR5, URZ, UPT ;  /* 0x000000ff0500728c */ /* 0x000fe8000bf05070 */
[----:B------:R-:W-:Y:S01]  /*7010*/  UISETP.NE.AND.EX UP1, UPT, UR4, URZ, UPT, UP0 ;  /* 0x000000ff0400728c */ /* 0x000fe2000bf25300 */
[----:B------:R-:W-:Y:S01]  /*7020*/  PLOP3.LUT P1, PT, PT, PT, UP2, 0x80, 0x8 ;  /* 0x000000000008781c */ /* 0x000fe20003f2f028 */
[----:B------:R-:W-:Y:S03]  /*7030*/  UPLOP3.LUT UP0, UPT, UPT, UPT, UPT, 0x40, 0x4 ;  /* 0x000000000004789c */ /* 0x000fe60003f0e870 */
[----:B------:R-:W-:Y:S06]  /*7040*/  @UP2 UPLOP3.LUT UP0, UPT, UPT, UPT, UP1, 0x80, 0x8 ;  /* 0x000000000008289c */ /* 0x000fec0003f0f010 */
[----:B------:R-:W-:Y:S01]  /*7050*/  PLOP3.LUT P0, PT, PT, PT, UP0, 0x80, 0x8 ;  /* 0x000000000008781c */ /* 0x000fe20003f0f008 */
[----:B------:R-:W-:Y:S01]  /*7060*/  @!UPT UIADD3 URZ, UPT, UPT, URZ, URZ, URZ ;  /* 0x000000fffffff290 */ /* 0x000fe2000fffe0ff */
[----:B------:R-:W-:Y:S11]  /*7070*/  BRA.U !UP1, `(.L_x_112) ;  /* 0x0000000109407547 */ /* 0x000ff6000b800000 */
[----:B------:R-:W-:Y:S01]  /*7080*/  UISETP.NE.U32.AND UP0, UPT, UR60, URZ, UPT ;  /* 0x000000ff3c00728c */ /* 0x000fe2000bf05070 */
[----:B------:R-:W-:Y:S01]  /*7090*/  R2UR UR6, R69 ;  /* 0x00000000450672ca */ /* 0x000fe200000e0000 */
[----:B------:R-:W1:Y:S01]  /*70a0*/  LDCU.64 UR8, c[0x0][0x358] ;  /* 0x00006b00ff0877ac */ /* 0x000e620008000a00 */
[----:B------:R-:W-:Y:S02]  /*70b0*/  HFMA2 R52, -RZ, RZ, 0, 5.9604644775390625e-08 ;  /* 0x00000001ff347431 */ /* 0x000fe400000001ff */
[----:B------:R-:W-:Y:S01]  /*70c0*/  IMAD.MOV.U32 R0, RZ, RZ, 0x1 ;  /* 0x00000001ff007424 */ /* 0x000fe200078e00ff */
[----:B------:R-:W-:Y:S06]  /*70d0*/  UISETP.NE.AND.EX UP0, UPT, UR61, URZ, UPT, UP0 ;  /* 0x000000ff3d00728c */ /* 0x000fec000bf05300 */
[----:B------:R-:W-:Y:S05]  /*70e0*/  PLOP3.LUT P3, PT, PT, PT, UP0, 0x80, 0x8 ;  /* 0x000000000008781c */ /* 0x000fea0003f6f008 */
[----:B------:R-:W2:Y:S01]  /*70f0*/  @UP0 LDCU.64 UR4, c[0x0][0x888] ;  /* 0x00011100ff0407ac */ /* 0x000ea20008000a00 */
[----:B------:R-:W-:Y:S07]  /*7100*/  @UP0 UIMAD UR6, UR36, UR6, URZ ;  /* 0x00000006240602a4 */ /* 0x000fee000f8e02ff */
[----:B------:R-:W-:Y:S01]  /*7110*/  @!P3 PRMT R52, R0, 0x7610, R52 ;  /* 0x000076100034b816 */ /* 0x000fe20000000034 */
[----:B--2---:R-:W-:Y:S06]  /*7120*/  @UP0 UIMAD.WIDE UR4, UR6, 0x4, UR4 ;  /* 0x00000004060408a5 */ /* 0x004fec000f8e0204 */
[----:B------:R-:W-:Y:S02]  /*7130*/  IMAD.U32 R2, RZ, RZ, UR4 ;  /* 0x00000004ff027e24 */ /* 0x000fe4000f8e00ff */
[----:B------:R-:W-:Y:S03]  /*7140*/  IMAD.U32 R3, RZ, RZ, UR5 ;  /* 0x00000005ff037e24 */ /* 0x000fe6000f8e00ff */
[----:B------:R-:W2:Y:S02]  /*7150*/  @!UP0 LDCU UR4, c[0x0][0x880] ;  /* 0x00011000ff0487ac */ /* 0x000ea40008000800 */
[----:B-1---5:R1:W5:Y:S02]  /*7160*/  @P3 LDG.E R27, desc[UR8][R2.64] ;  /* 0x00000008021b3981 */ /* 0x022364000c1e1900 */
[----:B-12---:R-:W-:Y:S02]  /*7170*/  @!P3 MOV R27, UR4 ;  /* 0x00000004001bbc02 */ /* 0x006fe40008000f00 */
.L_x_112:
[----:B------:R-:W-:Y:S05]  /*7180*/  @!P4 BRA `(.L_x_113) ;  /* 0x000000000024c947 */ /* 0x000fea0003800000 */
[----:B------:R-:W-:Y:S01]  /*7190*/  ISETP.NE.U32.AND P3, PT, R48, RZ, PT ;  /* 0x000000ff3000720c */ /* 0x000fe20003f65070 */
[----:B------:R-:W1:Y:S03]  /*71a0*/  LDCU.64 UR4, c[0x0][0x358] ;  /* 0x00006b00ff0477ac */ /* 0x000e660008000a00 */
[----:B------:R-:W-:Y:S11]  /*71b0*/  ISETP.NE.AND.EX P3, PT, R49, RZ, PT, P3 ;  /* 0x000000ff3100720c */ /* 0x000ff60003f65330 */
[----:B------:R-:W-:Y:S02]  /*71c0*/  @!UPT UIADD3 URZ, UPT, UPT, URZ, URZ, URZ ;  /* 0x000000fffffff290 */ /* 0x000fe4000fffe0ff */
[----:B------:R-:W2:Y:S01]  /*71d0*/  @P3 LDC.64 R2, c[0x0][0x8a8] ;  /* 0x00022a00ff023b82 */ /* 0x000ea20000000a00 */
[----:B------:R-:W-:Y:S04]  /*71e0*/  @P3 IMAD R0, R50, UR36, RZ ;  /* 0x0000002432003c24 */ /* 0x000fe8000f8e02ff */
[----:B--2---:R-:W-:Y:S05]  /*71f0*/  @P3 IMAD.WIDE R2, R0, 0x4, R2 ;  /* 0x0000000400023825 */ /* 0x004fea00078e0202 */
[----:B-1---5:R1:W5:Y:S02]  /*7200*/  @P3 LDG.E R24, desc[UR4][R2.64] ;  /* 0x0000000402183981 */ /* 0x022364000c1e1900 */
[----:B-1----:R-:W2:Y:S02]  /*7210*/  @!P3 LDC R24, c[0x0][0x8a0] ;  /* 0x00022800ff18bb82 */ /* 0x002ea40000000800 */
.L_x_113:
[----:B-----5:R-:W-:Y:S01]  /*7220*/  FSETP.NEU.AND P3, PT, R27, RZ, PT ;  /* 0x000000ff1b00720b */ /* 0x020fe20003f6d000 */
[----:B------:R-:W-:Y:S01]  /*7230*/  BSSY B1, `(.L_x_114) ;  /* 0x0000038000017945 */ /* 0x000fe20003800000 */
[----:B------:R-:W-:Y:S01]  /*7240*/  SEL R3, RZ, 0xffffffff, P2 ;  /* 0xffffffffff037807 */ /* 0x000fe20001000000 */
[----:B------:R-:W-:Y:S01]  /*7250*/  IMAD.MOV.U32 R74, RZ, RZ, 0x1 ;  /* 0x00000001ff4a7424 */ /* 0x000fe200078e00ff */
[----:B------:R-:W-:Y:S01]  /*7260*/  @P1 LOP3.LUT P2, RZ, R52, 0xff, RZ, 0xc0, !PT ;  /* 0x000000ff34ff1812 */ /* 0x000fe2000784c0ff */
[----:B------:R-:W-:Y:S01]  /*7270*/  IMAD R25, R22, 0x80, R23 ;  /* 0x0000008016197824 */ /* 0x000fe200078e0217 */
[----:B------:R-:W-:Y:S01]  /*7280*/  @P1 SEL R0, RZ, 0xffffffff, P3 ;  /* 0xffffffffff001807 */ /* 0x000fe20001800000 */
[----:B------:R-:W-:Y:S01]  /*7290*/  IMAD R60, R66, -0x10, R64 ;  /* 0xfffffff0423c7824 */ /* 0x000fe200078e0240 */
[----:B------:R-:W-:Y:S01]  /*72a0*/  LEA R73, R22, UR43, 0x3 ;  /* 0x0000002b16497c11 */ /* 0x000fe2000f8e18ff */
[----:B------:R-:W-:Y:S01]  /*72b0*/  IMAD.MOV.U32 R26, RZ, RZ, RZ ;  /* 0x000000ffff1a7224 */ /* 0x000fe200078e00ff */
[C---:B------:R-:W-:Y:S02]  /*72c0*/  @P0 SEL R0, R3.reuse, R0, !P2 ;  /* 0x0000000003000207 */ /* 0x040fe40005000000 */
[----:B------:R-:W-:Y:S02]  /*72d0*/  CS2R R38, SRZ ;  /* 0x0000000000267805 */ /* 0x000fe4000001ff00 */
[----:B------:R-:W-:Y:S02]  /*72e0*/  PLOP3.LUT P2, PT, PT, PT, UP1, 0x80, 0x8 ;  /* 0x000000000008781c */ /* 0x000fe40003f4f018 */
[----:B------:R-:W-:Y:S02]  /*72f0*/  CS2R R36, SRZ ;  /* 0x0000000000247805 */ /* 0x000fe4000001ff00 */
[----:B------:R-:W-:Y:S02]  /*7300*/  @P1 LOP3.LUT R0, R0, 0x1, RZ, 0xc0, !PT ;  /* 0x0000000100001812 */ /* 0x000fe400078ec0ff */
[----:B------:R-:W-:Y:S02]  /*7310*/  CS2R R34, SRZ ;  /* 0x0000000000227805 */ /* 0x000fe4000001ff00 */
[----:B------:R-:W-:Y:S02]  /*7320*/  LOP3.LUT P4, R58, R52, 0xff, RZ, 0xc0, !PT ;  /* 0x000000ff343a7812 */ /* 0x000fe4000788c0ff */
[----:B------:R-:W-:Y:S02]  /*7330*/  CS2R R32, SRZ ;  /* 0x0000000000207805 */ /* 0x000fe4000001ff00 */
[----:B------:R-:W-:Y:S02]  /*7340*/  ISETP.NE.U32.OR P5, PT, R0, 0x1, !P1 ;  /* 0x000000010000780c */ /* 0x000fe40004fa5470 */
[----:B------:R-:W-:Y:S02]  /*7350*/  CS2R R42, SRZ ;  /* 0x00000000002a7805 */ /* 0x000fe4000001ff00 */
[----:B------:R-:W-:Y:S02]  /*7360*/  SEL R2, RZ, 0xffffffff, P3 ;  /* 0xffffffffff027807 */ /* 0x000fe40001800000 */
[----:B------:R-:W-:Y:S02]  /*7370*/  CS2R R40, SRZ ;  /* 0x0000000000287805 */ /* 0x000fe4000001ff00 */
[----:B------:R-:W-:Y:S02]  /*7380*/  P2R R72, PR, RZ, 0x20 ;  /* 0x00000020ff487803 */ /* 0x000fe40000000000 */
[----:B------:R-:W-:Y:S02]  /*7390*/  CS2R R46, SRZ ;  /* 0x00000000002e7805 */ /* 0x000fe4000001ff00 */
[----:B------:R-:W-:Y:S02]  /*73a0*/  CS2R R44, SRZ ;  /* 0x00000000002c7805 */ /* 0x000fe4000001ff00 */
[----:B------:R-:W-:Y:S04]  /*73b0*/  @P2 SEL R2, R3, R2, !P4 ;  /* 0x0000000203022207 */ /* 0x000fe80006000000 */
[----:B------:R-:W-:Y:S02]  /*73c0*/  LOP3.LUT R2, R2, 0x1, RZ, 0xc0, !PT ;  /* 0x0000000102027812 */ /* 0x000fe400078ec0ff */
[----:B------:R-:W-:Y:S02]  /*73d0*/  @P5 SHF.L.U32 R0, RZ, 0x1f, RZ ;  /* 0x0000001fff005819 */ /* 0x000fe400000006ff */
[----:B------:R-:W-:Y:S02]  /*73e0*/  ISETP.NE.U32.AND P2, PT, R2, 0x1, PT ;  /* 0x000000010200780c */ /* 0x000fe40003f45070 */
[----:B------:R1:W3:Y:S02]  /*73f0*/  @P5 SYNCS.PHASECHK.TRANS64.TRYWAIT P1, [UR43+0x40], R0 ;  /* 0x00004000ff0055a7 */ /* 0x0002e4000802112b */
[----:B------:R-:W-:Y:S02]  /*7400*/  P2R R75, PR, RZ, 0x4 ;  /* 0x00000004ff4b7803 */ /* 0x000fe40000000000 */
[----:B-1----:R-:W-:Y:S04]  /*7410*/  SHF.L.U32 R0, R62, 0x1f, RZ ;  /* 0x0000001f3e007819 */ /* 0x002fe800000006ff */
[----:B------:R1:W4:Y:S01]  /*7420*/  SYNCS.PHASECHK.TRANS64.TRYWAIT P0, [R73+URZ+0xb0], R0 ;  /* 0x0000b000490075a7 */ /* 0x00032200080011ff */
[----:B---3--:R-:W-:Y:S01]  /*7430*/  @P5 SEL R74, RZ, 0x1, !P1 ;  /* 0x00000001ff4a5807 */ /* 0x008fe20004800000 */
[----:B-1----:R-:W-:Y:S06]  /*7440*/  @!P5 BRA `(.L_x_115) ;  /* 0x000000000058d947 */ /* 0x002fec0003800000 */
[----:B------:R-:W-:Y:S01]  /*7450*/  IMAD.MOV.U32 R39, RZ, RZ, RZ ;  /* 0x000000ffff277224 */ /* 0x000fe200078e00ff */
[----:B------:R-:W-:Y:S01]  /*7460*/  ISETP.NE.AND P1, PT, R74, RZ, PT ;  /* 0x000000ff4a00720c */ /* 0x000fe20003f25270 */
[----:B------:R-:W-:Y:S01]  /*7470*/  BSSY B0, `(.L_x_116) ;  /* 0x000000c000007945 */ /* 0x000fe20003800000 */
[----:B------:R-:W-:Y:S02]  /*7480*/  CS2R R46, SRZ ;  /* 0x00000000002e7805 */ /* 0x000fe4000001ff00 */
[----:B------:R-:W-:Y:S02]  /*7490*/  CS2R R44, SRZ ;  /* 0x00000000002c7805 */ /* 0x000fe4000001ff00 */
[----:B------:R-:W-:Y:S02]  /*74a0*/  CS2R R42, SRZ ;  /* 0x00000000002a7805 */ /* 0x000fe4000001ff00 */
[----:B------:R-:W-:Y:S02]  /*74b0*/  CS2R R40, SRZ ;  /* 0x0000000000287805 */ /* 0x000fe4000001ff00 */
[----:B------:R-:W-:Y:S02]  /*74c0*/  CS2R R34, SRZ ;  /* 0x0000000000227805 */ /* 0x000fe4000001ff00 */
[----:B------:R-:W-:Y:S02]  /*74d0*/  CS2R R32, SRZ ;  /* 0x0000000000207805 */ /* 0x000fe4000001ff00 */
[----:B------:R-:W-:Y:S01]  /*74e0*/  CS2R R36, SRZ ;  /* 0x0000000000247805 */ /* 0x000fe2000001ff00 */
[----:B------:R-:W-:Y:S06]  /*74f0*/  @P1 BRA `(.L_x_117) ;  /* 0x00000000000c1947 */ /* 0x000fec0003800000 */
[----:B------:R-:W-:Y:S04]  /*7500*/  SHF.L.U32 R3, RZ, 0x1f, RZ ;  /* 0x0000001fff037819 */ /* 0x000fe800000006ff */
[----:B------:R-:W1:Y:S02]  /*7510*/  SYNCS.PHASECHK.TRANS64.TRYWAIT P1, [UR43+0x40], R3 ;  /* 0x00004003ff0075a7 */ /* 0x000e64000802112b */
[----:B-1----:R-:W-:Y:S05]  /*7520*/  @!P1 BRA `(.L_x_118) ;  /* 0x0000005c00689947 */ /* 0x002fea0003800000 */
.L_x_117:
[----:B------:R-:W-:Y:S05]  /*7530*/  BSYNC B0 ;  /* 0x0000000000007941 */ /* 0x000fea0003800000 */
.L_x_116:
[----:B------:R-:W-:Y:S01]  /*7540*/  ISETP.NE.AND P1, PT, R75, RZ, PT ;  /* 0x000000ff4b00720c */ /* 0x000fe20003f25270 */
[----:B------:R-:W-:Y:S11]  /*7550*/  HFMA2 R26, -RZ, RZ, 0, 5.9604644775390625e-08 ;  /* 0x00000001ff1a7431 */ /* 0x000ff600000001ff */
[----:B------:R-:W-:Y:S01]  /*7560*/  @!UPT UIADD3 URZ, UPT, UPT, URZ, URZ, URZ ;  /* 0x000000fffffff290 */ /* 0x000fe2000fffe0ff */
[----:B------:R3:W1:Y:S04]  /*7570*/  @P1 LDS.128 R44, [R65] ;  /* 0x00000000412c1984 */ /* 0x0006680000000c00 */
[----:B------:R3:W1:Y:S04]  /*7580*/  @P1 LDS.128 R40, [R64+0x10] ;  /* 0x0000100040281984 */ /* 0x0006680000000c00 */
[----:B------:R3:W1:Y:S04]  /*7590*/  @P1 LDS.128 R32, [R63+0x20] ;  /* 0x000020003f201984 */ /* 0x0006680000000c00 */
[----:B------:R3:W1:Y:S02]  /*75a0*/  @P1 LDS.128 R36, [R60+0x30] ;  /* 0x000030003c241984 */ /* 0x0006640000000c00 */
.L_x_115:
[----:B------:R-:W-:Y:S05]  /*75b0*/  BSYNC B1 ;  /* 0x0000000000017941 */ /* 0x000fea0003800000 */
.L_x_114:
[----:B-1----:R-:W-:Y:S04]  /*75c0*/  SHF.R.U32.HI R2, RZ, 0x15, R25 ;  /* 0x00000015ff027819 */ /* 0x002fe80000011619 */
[----:B------:R-:W-:Y:S01]  /*75d0*/  LOP3.LUT P1, RZ, R2, 0x3, R53, 0x48, !PT ;  /* 0x0000000302ff7812 */ /* 0x000fe20007824835 */
[----:B------:R-:W-:Y:S01]  /*75e0*/  @!UPT UIADD3 URZ, UPT, UPT, URZ, URZ, URZ ;  /* 0x000000fffffff290 */ /* 0x000fe2000fffe0ff */
[----:B----4-:R-:W-:Y:S11]  /*75f0*/  @P0 BRA `(.L_x_119) ;  /* 0x0000000000080947 */ /* 0x010ff60003800000 */
[----:B------:R-:W1:Y:S02]  /*7600*/  SYNCS.PHASECHK.TRANS64.TRYWAIT P0, [R73+URZ+0xb0], R0 ;  /* 0x0000b000490075a7 */ /* 0x000e6400080011ff */
[----:B-1----:R-:W-:Y:S05]  /*7610*/  @!P0 BRA `(.L_x_120) ;  /* 0x0000005c00448947 */ /* 0x002fea0003800000 */
.L_x_119:
[----:B------:R-:W-:Y:S05]  /*7620*/  @!P1 BRA `(.L_x_121) ;  /* 0x0000000000409947 */ /* 0x000fea0003800000 */
[----:B------:R-:W4:Y:S01]  /*7630*/  LDCU.64 UR8, c[0x4][0x70] ;  /* 0x01000e00ff0877ac */ /* 0x000f220008000a00 */
[----:B------:R-:W-:Y:S01]  /*7640*/  MOV R3, 0x0 ;  /* 0x0000000000037802 */ /* 0x000fe20000000f00 */
[----:B------:R-:W-:Y:S02]  /*7650*/  HFMA2 R12, -RZ, RZ, 0, 5.9604644775390625e-08 ;  /* 0x00000001ff0c7431 */ /* 0x000fe400000001ff */
[----:B------:R-:W-:Y:S02]  /*7660*/  IMAD.MOV.U32 R8, RZ, RZ, 0x192 ;  /* 0x00000192ff087424 */ /* 0x000fe400078e00ff */
[----:B------:R-:W-:Y:S01]  /*7670*/  IMAD.MOV.U32 R13, RZ, RZ, RZ ;  /* 0x000000ffff0d7224 */ /* 0x000fe200078e00ff */
[----:B------:R-:W5:Y:S01]  /*7680*/  LDCU.64 UR6, c[0x4][0x78] ;  /* 0x01000f00ff0677ac */ /* 0x000f620008000a00 */
[----:B------:R-:W1:Y:S01]  /*7690*/  LDC.64 R2, c[0x4][R3] ;  /* 0x0100000003027b82 */ /* 0x000e620000000a00 */
[----:B------:R-:W2:Y:S01]  /*76a0*/  LDCU.64 UR4, c[0x4][0x10] ;  /* 0x01000200ff0477ac */ /* 0x000ea20008000a00 */
[----:B----4-:R-:W-:Y:S01]  /*76b0*/  MOV R5, UR9 ;  /* 0x0000000900057c02 */ /* 0x010fe20008000f00 */
[----:B------:R-:W-:Y:S01]  /*76c0*/  IMAD.U32 R4, RZ, RZ, UR8 ;  /* 0x00000008ff047e24 */ /* 0x000fe2000f8e00ff */
[----:B-----5:R-:W-:Y:S01]  /*76d0*/  MOV R7, UR7 ;  /* 0x0000000700077c02 */ /* 0x020fe20008000f00 */
[----:B------:R-:W-:Y:S01]  /*76e0*/  IMAD.U32 R6, RZ, RZ, UR6 ;  /* 0x00000006ff067e24 */ /* 0x000fe2000f8e00ff */
[----:B--2---:R-:W-:Y:S01]  /*76f0*/  MOV R11, UR5 ;  /* 0x00000005000b7c02 */ /* 0x004fe20008000f00 */
[----:B------:R-:W-:Y:S02]  /*7700*/  IMAD.U32 R10, RZ, RZ, UR4 ;  /* 0x00000004ff0a7e24 */ /* 0x000fe4000f8e00ff */
[----:B------:R-:W-:Y:S07]  /*7710*/  LEPC R20, `(.L_x_121) ;  /* 0x000000001014794e */ /* 0x000fee0000000000 */
[----:B-1-3--:R-:W-:Y:S05]  /*7720*/  CALL.ABS.NOINC R2 ;  /* 0x0000000002007343 */ /* 0x00afea0003c00000 */
.L_x_121:
[----:B------:R-:W-:Y:S01]  /*7730*/  LOP3.LUT R20, R44, 0xffffe000, RZ, 0xc0, !PT ;  /* 0xffffe0002c147812 */ /* 0x000fe200078ec0ff */
[----:B------:R-:W-:Y:S05]  /*7740*/  WARPSYNC.ALL ;  /* 0x0000000000007948 */ /* 0x000fea0003800000 */
[----:B------:R-:W-:Y:S01]  /*7750*/  R2UR UR4, R25 ;  /* 0x00000000190472ca */ /* 0x000fe200000e0000 */
[----:B------:R-:W-:Y:S01]  /*7760*/  BSSY.RECONVERGENT B0, `(.L_x_122) ;  /* 0x000005c000007945 */ /* 0x000fe20003800200 */
[----:B------:R-:W-:Y:S11]  /*7770*/  ISETP.NE.AND P0, PT, R67, RZ, PT ;  /* 0x000000ff4300720c */ /* 0x000ff60003f05270 */
[----:B------:R-:W1:Y:S02]  /*7780*/  LDTM.x16 R4, tmem[UR4] ;  /* 0x00000004000479ee */ /* 0x000e640008240000 */
[C---:B-12---:R-:W-:Y:S01]  /*7790*/  FMUL R0, R24.reuse, R4 ;  /* 0x0000000418007220 */ /* 0x046fe20000400000 */
[C---:B------:R-:W-:Y:S01]  /*77a0*/  FMUL R2, R24.reuse, R5 ;  /* 0x0000000518027220 */ /* 0x040fe20000400000 */
[C---:B------:R-:W-:Y:S01]  /*77b0*/  FMUL R4, R24.reuse, R8 ;  /* 0x0000000818047220 */ /* 0x040fe20000400000 */
[C---:B------:R-:W-:Y:S01]  /*77c0*/  FMUL R5, R24.reuse, R9 ;  /* 0x0000000918057220 */ /* 0x040fe20000400000 */
[C---:B------:R-:W-:Y:S01]  /*77d0*/  FMUL R8, R24.reuse, R12 ;  /* 0x0000000c18087220 */ /* 0x040fe20000400000 */
[C---:B------:R-:W-:Y:S01]  /*77e0*/  FMUL R9, R24.reuse, R13 ;  /* 0x0000000d18097220 */ /* 0x040fe20000400000 */
[C---:B------:R-:W-:Y:S01]  /*77f0*/  FMUL R12, R24.reuse, R16 ;  /* 0x00000010180c7220 */ /* 0x040fe20000400000 */
[----:B------:R-:W-:Y:S01]  /*7800*/  LOP3.LUT R16, R45, 0xffffe000, RZ, 0xc0, !PT ;  /* 0xffffe0002d107812 */ /* 0x000fe200078ec0ff */
[----:B------:R-:W-:Y:S01]  /*7810*/  FMUL R13, R24, R17 ;  /* 0x00000011180d7220 */ /* 0x000fe20000400000 */
[----:B------:R-:W-:Y:S01]  /*7820*/  LOP3.LUT R17, R46, 0xffffe000, RZ, 0xc0, !PT ;  /* 0xffffe0002e117812 */ /* 0x000fe200078ec0ff */
[----:B------:R-:W-:Y:S01]  /*7830*/  FFMA R28, R27, R20, R0 ;  /* 0x000000141b1c7223 */ /* 0x000fe20000000000 */
[----:B------:R-:W-:Y:S01]  /*7840*/  LOP3.LUT R0, R47, 0xffffe000, RZ, 0xc0, !PT ;  /* 0xffffe0002f007812 */ /* 0x000fe200078ec0ff */
[C---:B------:R-:W-:Y:S01]  /*7850*/  FMUL R3, R24.reuse, R6 ;  /* 0x0000000618037220 */ /* 0x040fe20000400000 */
[C---:B------:R-:W-:Y:S01]  /*7860*/  FMUL R6, R24.reuse, R10 ;  /* 0x0000000a18067220 */ /* 0x040fe20000400000 */
[C---:B------:R-:W-:Y:S01]  /*7870*/  FMUL R7, R24.reuse, R7 ;  /* 0x0000000718077220 */ /* 0x040fe20000400000 */
[----:B------:R-:W-:Y:S01]  /*7880*/  F2FP.TF32.F32.PACK_B R28, R28 ;  /* 0x0000001cff1c723e */ /* 0x000fe200024050ff */
[C---:B------:R-:W-:Y:S01]  /*7890*/  FMUL R10, R24.reuse, R14 ;  /* 0x0000000e180a7220 */ /* 0x040fe20000400000 */
[----:B------:R-:W-:Y:S01]  /*78a0*/  FMUL R14, R24, R18 ;  /* 0x00000012180e7220 */ /* 0x000fe20000400000 */
[----:B------:R-:W-:Y:S01]  /*78b0*/  LOP3.LUT R18, R40, 0xffffe000, RZ, 0xc0, !PT ;  /* 0xffffe00028127812 */ /* 0x000fe200078ec0ff */
[----:B------:R-:W-:Y:S01]  /*78c0*/  FFMA R29, R27, R16, R2 ;  /* 0x000000101b1d7223 */ /* 0x000fe20000000002 */
[----:B------:R-:W-:Y:S01]  /*78d0*/  LOP3.LUT R2, R41, 0xffffe000, RZ, 0xc0, !PT ;  /* 0xffffe00029027812 */ /* 0x000fe200078ec0ff */
[----:B------:R-:W-:Y:S01]  /*78e0*/  FFMA R30, R27, R17, R3 ;  /* 0x000000111b1e7223 */ /* 0x000fe20000000003 */
[----:B------:R-:W-:Y:S01]  /*78f0*/  LOP3.LUT R3, R43, 0xffffe000, RZ, 0xc0, !PT ;  /* 0xffffe0002b037812 */ /* 0x000fe200078ec0ff */
[C---:B------:R-:W-:Y:S01]  /*7900*/  FFMA R31, R27.reuse, R0, R7 ;  /* 0x000000001b1f7223 */ /* 0x040fe20000000007 */
[----:B------:R-:W-:Y:S01]  /*7910*/  LOP3.LUT R0, R42, 0xffffe000, RZ, 0xc0, !PT ;  /* 0xffffe0002a007812 */ /* 0x000fe200078ec0ff */
[C---:B------:R-:W-:Y:S01]  /*7920*/  FFMA R4, R27.reuse, R18, R4 ;  /* 0x000000121b047223 */ /* 0x040fe20000000004 */
[----:B------:R-:W-:Y:S01]  /*7930*/  F2FP.TF32.F32.PACK_B R29, R29 ;  /* 0x0000001dff1d723e */ /* 0x000fe200024050ff */
[C---:B------:R-:W-:Y:S01]  /*7940*/  FFMA R5, R27.reuse, R2, R5 ;  /* 0x000000021b057223 */ /* 0x040fe20000000005 */
[----:B------:R-:W-:Y:S01]  /*7950*/  FMUL R11, R24, R11 ;  /* 0x0000000b180b7220 */ /* 0x000fe20000400000 */
[----:B------:R-:W-:Y:S01]  /*7960*/  F2FP.TF32.F32.PACK_B R30, R30 ;  /* 0x0000001eff1e723e */ /* 0x000fe200024050ff */
[C---:B------:R-:W-:Y:S01]  /*7970*/  FFMA R6, R27.reuse, R0, R6 ;  /* 0x000000001b067223 */ /* 0x040fe20000000006 */
[----:B------:R-:W-:Y:S01]  /*7980*/  F2FP.TF32.F32.PACK_B R31, R31 ;  /* 0x0000001fff1f723e */ /* 0x000fe200024050ff */
[----:B------:R-:W-:Y:S01]  /*7990*/  FFMA R7, R27, R3, R11 ;  /* 0x000000031b077223 */ /* 0x000fe2000000000b */
[----:B------:R-:W-:Y:S01]  /*79a0*/  LOP3.LUT R2, R32, 0xffffe000, RZ, 0xc0, !PT ;  /* 0xffffe00020027812 */ /* 0x000fe200078ec0ff */
[----:B------:R-:W-:Y:S01]  /*79b0*/  FMUL R15, R24, R15 ;  /* 0x0000000f180f7220 */ /* 0x000fe20000400000 */
[----:B------:R-:W-:Y:S01]  /*79c0*/  LOP3.LUT R16, R33, 0xffffe000, RZ, 0xc0, !PT ;  /* 0xffffe00021107812 */ /* 0x000fe200078ec0ff */
[----:B------:R1:W-:Y:S01]  /*79d0*/  STS.128 [R65], R28 ;  /* 0x0000001c41007388 */ /* 0x0003e20000000c00 */
[----:B------:R-:W-:Y:S01]  /*79e0*/  LOP3.LUT R0, R34, 0xffffe000, RZ, 0xc0, !PT ;  /* 0xffffe00022007812 */ /* 0x000fe200078ec0ff */
[----:B------:R-:W-:Y:S01]  /*79f0*/  FFMA R8, R27, R2, R8 ;  /* 0x000000021b087223 */ /* 0x000fe20000000008 */
[----:B------:R-:W-:Y:S01]  /*7a00*/  LOP3.LUT R2, R35, 0xffffe000, RZ, 0xc0, !PT ;  /* 0xffffe00023027812 */ /* 0x000fe200078ec0ff */
[C---:B------:R-:W-:Y:S01]  /*7a10*/  FFMA R9, R27.reuse, R16, R9 ;  /* 0x000000101b097223 */ /* 0x040fe20000000009 */
[----:B------:R-:W-:Y:S01]  /*7a20*/  F2FP.TF32.F32.PACK_B R4, R4 ;  /* 0x00000004ff04723e */ /* 0x000fe200024050ff */
[C---:B------:R-:W-:Y:S01]  /*7a30*/  FFMA R10, R27.reuse, R0, R10 ;  /* 0x000000001b0a7223 */ /* 0x040fe2000000000a */
[----:B------:R-:W-:Y:S01]  /*7a40*/  F2FP.TF32.F32.PACK_B R5, R5 ;  /* 0x00000005ff05723e */ /* 0x000fe200024050ff */
[----:B------:R-:W-:Y:S01]  /*7a50*/  FFMA R11, R27, R2, R15 ;  /* 0x000000021b0b7223 */ /* 0x000fe2000000000f */
[----:B------:R-:W-:Y:S01]  /*7a60*/  F2FP.TF32.F32.PACK_B R6, R6 ;  /* 0x00000006ff06723e */ /* 0x000fe200024050ff */
[----:B------:R-:W-:Y:S01]  /*7a70*/  FMUL R19, R24, R19 ;  /* 0x0000001318137220 */ /* 0x000fe20000400000 */
[----:B------:R-:W-:Y:S02]  /*7a80*/  F2FP.TF32.F32.PACK_B R7, R7 ;  /* 0x00000007ff07723e */ /* 0x000fe400024050ff */
[----:B------:R-:W-:Y:S02]  /*7a90*/  LOP3.LUT R3, R36, 0xffffe000, RZ, 0xc0, !PT ;  /* 0xffffe00024037812 */ /* 0x000fe400078ec0ff */
[----:B------:R-:W-:Y:S01]  /*7aa0*/  LOP3.LUT R0, R37, 0xffffe000, RZ, 0xc0, !PT ;  /* 0xffffe00025007812 */ /* 0x000fe200078ec0ff */
[----:B------:R1:W-:Y:S01]  /*7ab0*/  STS.128 [R64+0x10], R4 ;  /* 0x0000100440007388 */ /* 0x0003e20000000c00 */
        /* <DEDUP_REMOVED lines=8> */
[----:B------:R-:W-:Y:S02]  /*7b40*/  F2FP.TF32.F32.PACK_B R10, R10 ;  /* 0x0000000aff0a723e */ /* 0x000fe400024050ff */
[----:B------:R-:W-:Y:S02]  /*7b50*/  F2FP.TF32.F32.PACK_B R11, R11 ;  /* 0x0000000bff0b723e */ /* 0x000fe400024050ff */
[----:B------:R-:W-:Y:S02]  /*7b60*/  F2FP.TF32.F32.PACK_B R12, R12 ;  /* 0x0000000cff0c723e */ /* 0x000fe400024050ff */
[----:B------:R-:W-:Y:S01]  /*7b70*/  F2FP.TF32.F32.PACK_B R13, R13 ;  /* 0x0000000dff0d723e */ /* 0x000fe200024050ff */
[----:B------:R1:W-:Y:S01]  /*7b80*/  STS.128 [R63+0x20], R8 ;  /* 0x000020083f007388 */ /* 0x0003e20000000c00 */
[----:B------:R-:W-:Y:S02]  /*7b90*/  F2FP.TF32.F32.PACK_B R14, R14 ;  /* 0x0000000eff0e723e */ /* 0x000fe400024050ff */
[----:B------:R-:W-:Y:S05]  /*7ba0*/  F2FP.TF32.F32.PACK_B R15, R15 ;  /* 0x0000000fff0f723e */ /* 0x000fea00024050ff */
[----:B------:R1:W-:Y:S01]  /*7bb0*/  STS.128 [R60+0x30], R12 ;  /* 0x0000300c3c007388 */ /* 0x0003e20000000c00 */
[----:B------:R-:W-:Y:S01]  /*7bc0*/  @!PT LDS RZ, [RZ] ;  /* 0x00000000fffff984 */ /* 0x000fe20000000800 */
[----:B------:R-:W-:Y:S01]  /*7bd0*/  @!PT LDS RZ, [RZ] ;  /* 0x00000000fffff984 */ /* 0x000fe20000000800 */
[----:B------:R-:W-:Y:S01]  /*7be0*/  @!PT LDS RZ, [RZ] ;  /* 0x00000000fffff984 */ /* 0x000fe20000000800 */
[----:B------:R-:W-:Y:S01]  /*7bf0*/  @!PT LDS RZ, [RZ] ;  /* 0x00000000fffff984 */ /* 0x000fe20000000800 */
[----:B------:R2:W-:Y:S07]  /*7c00*/  MEMBAR.ALL.CTA ;  /* 0x0000000000007992 */ /* 0x0005ee0000008000 */
[----:B--2---:R-:W2:Y:S02]  /*7c10*/  FENCE.VIEW.ASYNC.S ;  /* 0x00000000000073c6 */ /* 0x004ea40000000000 */
[----:B--2---:R-:W-:Y:S06]  /*7c20*/  BAR.SYNC.DEFER_BLOCKING 0x1, 0x80 ;  /* 0x0042000000007b1d */ /* 0x004fec0000010000 */
[----:B------:R-:W-:Y:S05]  /*7c30*/  @P0 BRA `(.L_x_123) ;  /* 0x0000000000380947 */ /* 0x000fea0003800000 */
[----:B------:R-:W-:Y:S01]  /*7c40*/  UIADD3 UR4, UPT, UPT, UR43, 0x200, URZ ;  /* 0x000002002b047890 */ /* 0x000fe2000fffe0ff */
[----:B------:R-:W-:Y:S01]  /*7c50*/  UMOV UR51, UR36 ;  /* 0x0000002400337c82 */ /* 0x000fe20008000000 */
[----:B------:R-:W-:Y:S02]  /*7c60*/  UIADD3 UR9, UPT, UPT, UR49, 0x80, URZ ;  /* 0x0000008031097890 */ /* 0x000fe4000fffe0ff */
[----:B------:R-:W-:Y:S02]  /*7c70*/  UIADD3 UR8, UPT, UPT, UR43, 0x1200, URZ ;  /* 0x000012002b087890 */ /* 0x000fe4000fffe0ff */
[----:B------:R-:W-:Y:S01]  /*7c80*/  MOV R57, UR4 ;  /* 0x0000000400397c02 */ /* 0x000fe20008000f00 */
[----:B------:R-:W-:Y:S01]  /*7c90*/  UIADD3 UR4, UP0, UPT, UR54, 0x680, URZ ;  /* 0x0000068036047890 */ /* 0x000fe2000ff1e0ff */
[----:B------:R-:W-:Y:S02]  /*7ca0*/  UMOV UR10, UR50 ;  /* 0x00000032000a7c82 */ /* 0x000fe40008000000 */
[----:B------:R-:W-:Y:S01]  /*7cb0*/  R2UR UR48, R57 ;  /* 0x00000000393072ca */ /* 0x000fe200000e0000 */
[----:B------:R-:W-:Y:S01]  /*7cc0*/  UIADD3.X UR5, UPT, UPT, URZ, UR55, URZ, UP0, !UPT ;  /* 0x00000037ff057290 */ /* 0x000fe200087fe4ff */
[----:B------:R-:W-:Y:S11]  /*7cd0*/  UMOV UR11, UR36 ;  /* 0x00000024000b7c82 */ /* 0x000ff60008000000 */
[----:B------:R2:W-:Y:S01]  /*7ce0*/  UTMASTG.3D [UR48], [UR4] ;  /* 0x00000030040073b5 */ /* 0x0005e20008010000 */
[----:B------:R2:W-:Y:S01]  /*7cf0*/  UTMASTG.3D [UR8], [UR4] ;  /* 0x00000008040073b5 */ /* 0x0005e20008010000 */
[----:B------:R0:W-:Y:S01]  /*7d00*/  UTMACMDFLUSH ;  /* 0x00000000000079b7 */ /* 0x0001e20000000000 */
[----:B--2---:R-:W-:Y:S04]  /*7d10*/  DEPBAR.LE SB0, 0x1 ;  /* 0x000080400000791a */ /* 0x004fe80000000000 */
.L_x_123:
[----:B------:R-:W-:Y:S05]  /*7d20*/  BSYNC.RECONVERGENT B0 ;  /* 0x0000000000007941 */ /* 0x000fea0003800200 */
.L_x_122:
[----:B------:R-:W-:Y:S01]  /*7d30*/  BAR.SYNC.DEFER_BLOCKING 0x1, 0x80 ;  /* 0x0042000000007b1d */ /* 0x000fe20000010000 */
[----:B------:R-:W-:Y:S01]  /*7d40*/  ISETP.NE.AND P1, PT, R72, RZ, PT ;  /* 0x000000ff4800720c */ /* 0x000fe20003f25270 */
[----:B------:R-:W-:Y:S01]  /*7d50*/  UISETP.NE.AND UP0, UPT, UR52, URZ, UPT ;  /* 0x000000ff3400728c */ /* 0x000fe2000bf05270 */
[----:B------:R-:W-:Y:S11]  /*7d60*/  LEA R2, R26, UR43, 0x3 ;  /* 0x0000002b1a027c11 */ /* 0x000ff6000f8e18ff */
[----:B------:R-:W-:Y:S01]  /*7d70*/  @P1 SHF.L.U32 R3, RZ, 0x1f, RZ ;  /* 0x0000001fff031819 */ /* 0x000fe200000006ff */
[----:B------:R-:W-:Y:S06]  /*7d80*/  BRA.U !UP0, `(.L_x_124) ;  /* 0x0000000108247547 */ /* 0x000fec000b800000 */
[----:B-1----:R-:W-:Y:S01]  /*7d90*/  IMAD.U32 R4, RZ, RZ, UR47 ;  /* 0x0000002fff047e24 */ /* 0x002fe2000f8e00ff */
[----:B------:R-:W-:Y:S01]  /*7da0*/  MOV R0, UR53 ;  /* 0x0000003500007c02 */ /* 0x000fe20008000f00 */
[----:B------:R-:W-:Y:S03]  /*7db0*/  UIADD3 UR4, UPT, UPT, UR47, 0x1, URZ ;  /* 0x000000012f047890 */ /* 0x000fe6000fffe0ff */
[----:B------:R-:W-:Y:S01]  /*7dc0*/  @P1 LEA R4, R4, UR43, 0x3 ;  /* 0x0000002b04041c11 */ /* 0x000fe2000f8e18ff */
[----:B------:R-:W-:Y:S04]  /*7dd0*/  UISETP.NE.AND UP0, UPT, UR4, 0x4, UPT ;  /* 0x000000040400788c */ /* 0x000fe8000bf05270 */
[----:B------:R-:W-:Y:S01]  /*7de0*/  @P1 VIADD R4, R4, 0x60 ;  /* 0x0000006004041836 */ /* 0x000fe20000000000 */
[----:B------:R-:W-:Y:S04]  /*7df0*/  USEL UR47, UR4, URZ, UP0 ;  /* 0x000000ff042f7287 */ /* 0x000fe80008000000 */
[----:B------:R-:W-:Y:S04]  /*7e00*/  @P1 PRMT R0, R0, 0x654, R4 ;  /* 0x0000065400001816 */ /* 0x000fe80000000004 */
[----:B------:R2:W-:Y:S04]  /*7e10*/  @P1 SYNCS.ARRIVE.TRANS64.RED.A1T0 RZ, [R0+URZ], RZ ;  /* 0x000000ff00ff19a7 */ /* 0x0005e800081004ff */
.L_x_124:
[----:B------:R-:W4:Y:S01]  /*7e20*/  @P1 SYNCS.PHASECHK.TRANS64.TRYWAIT P0, [R2+URZ+0x40], R3 ;  /* 0x00004003020015a7 */ /* 0x000f2200080011ff */
[----:B------:R-:W-:Y:S01]  /*7e30*/  BSSY B1, `(.L_x_125) ;  /* 0x0000016000017945 */ /* 0x000fe20003800000 */
[----:B----4-:R-:W-:Y:S03]  /*7e40*/  @P1 SEL R74, RZ, 0x1, !P0 ;  /* 0x00000001ff4a1807 */ /* 0x010fe60004000000 */
[----:B------:R-:W-:Y:S05]  /*7e50*/  @!P1 BRA `(.L_x_126) ;  /* 0x00000000004c9947 */ /* 0x000fea0003800000 */
[----:B------:R-:W-:Y:S01]  /*7e60*/  ISETP.NE.AND P0, PT, R74, RZ, PT ;  /* 0x000000ff4a00720c */ /* 0x000fe20003f05270 */
[----:B------:R-:W-:Y:S01]  /*7e70*/  BSSY B0, `(.L_x_127) ;  /* 0x000000b000007945 */ /* 0x000fe20003800000 */
[----:B------:R-:W-:Y:S11]  /*7e80*/  ISETP.NE.AND P1, PT, R75, RZ, PT ;  /* 0x000000ff4b00720c */ /* 0x000ff60003f25270 */
[----:B------:R-:W-:Y:S02]  /*7e90*/  @!UPT UIADD3 URZ, UPT, UPT, URZ, URZ, URZ ;  /* 0x000000fffffff290 */ /* 0x000fe4000fffe0ff */
[C---:B-1----:R-:W-:Y:S01]  /*7ea0*/  @P1 IMAD R6, R26.reuse, 0x2000, R65 ;  /* 0x000020001a061824 */ /* 0x042fe200078e0241 */
[C---:B------:R-:W-:Y:S01]  /*7eb0*/  @P1 LEA R4, R26.reuse, R63, 0xd ;  /* 0x0000003f1a041211 */ /* 0x040fe200078e68ff */
[C---:B------:R-:W-:Y:S02]  /*7ec0*/  @P1 IMAD R5, R26.reuse, 0x2000, R64 ;  /* 0x000020001a051824 */ /* 0x040fe400078e0240 */
[----:B------:R-:W-:Y:S01]  /*7ed0*/  @P1 IMAD R3, R26, 0x2000, R60 ;  /* 0x000020001a031824 */ /* 0x000fe200078e023c */
[----:B------:R-:W-:Y:S06]  /*7ee0*/  @P0 BRA `(.L_x_128) ;  /* 0x00000000000c0947 */ /* 0x000fec0003800000 */
[----:B--2---:R-:W-:Y:S04]  /*7ef0*/  SHF.L.U32 R0, RZ, 0x1f, RZ ;  /* 0x0000001fff007819 */ /* 0x004fe800000006ff */
[----:B------:R-:W1:Y:S02]  /*7f00*/  SYNCS.PHASECHK.TRANS64.TRYWAIT P0, [R2+URZ+0x40], R0 ;  /* 0x00004000020075a7 */ /* 0x000e6400080011ff */
[----:B-1----:R-:W-:Y:S05]  /*7f10*/  @!P0 BRA `(.L_x_129) ;  /* 0x0000005400188947 */ /* 0x002fea0003800000 */
.L_x_128:
[----:B------:R-:W-:Y:S05]  /*7f20*/  BSYNC B0 ;  /* 0x0000000000007941 */ /* 0x000fea0003800000 */
.L_x_127:
[----:B------:R-:W-:Y:S02]  /*7f30*/  ISETP.NE.AND P0, PT, R75, RZ, PT ;  /* 0x000000ff4b00720c */ /* 0x000fe40003f05270 */
[----:B------:R-:W-:Y:S11]  /*7f40*/  IADD3 R26, PT, PT, R26, 0x1, RZ ;  /* 0x000000011a1a7810 */ /* 0x000ff60007ffe0ff */
[----:B------:R4:W1:Y:S04]  /*7f50*/  @P0 LDS.128 R44, [R6] ;  /* 0x00000000062c0984 */ /* 0x0008680000000c00 */
[----:B------:R4:W1:Y:S04]  /*7f60*/  @P0 LDS.128 R40, [R5+0x10] ;  /* 0x0000100005280984 */ /* 0x0008680000000c00 */
[----:B------:R4:W1:Y:S04]  /*7f70*/  @P0 LDS.128 R32, [R4+0x20] ;  /* 0x0000200004200984 */ /* 0x0008680000000c00 */
[----:B------:R4:W1:Y:S02]  /*7f80*/  @P0 LDS.128 R36, [R3+0x30] ;  /* 0x0000300003240984 */ /* 0x0008640000000c00 */
.L_x_126:
[----:B------:R-:W-:Y:S05]  /*7f90*/  BSYNC B1 ;  /* 0x0000000000017941 */ /* 0x000fea0003800000 */
.L_x_125:
[----:B-12---:R-:W-:Y:S05]  /*7fa0*/  VIADD R0, R25, 0x10 ;  /* 0x0000001019007836 */ /* 0x006fea0000000000 */
[----:B------:R-:W-:Y:S04]  /*7fb0*/  SHF.R.U32.HI R0, RZ, 0x15, R0 ;  /* 0x00000015ff007819 */ /* 0x000fe80000011600 */
[----:B------:R-:W-:Y:S11]  /*7fc0*/  LOP3.LUT P0, RZ, R0, 0x3, R53, 0x48, !PT ;  /* 0x0000000300ff7812 */ /* 0x000ff60007804835 */
[----:B------:R-:W-:Y:S02]  /*7fd0*/  @!UPT UIADD3 URZ, UPT, UPT, URZ, URZ, URZ ;  /* 0x000000fffffff290 */ /* 0x000fe4000fffe0ff */
[----:B------:R-:W-:Y:S05]  /*7fe0*/  @!P0 BRA `(.L_x_130) ;  /* 0x0000000000408947 */ /* 0x000fea0003800000 */
[----:B------:R-:W1:Y:S01]  /*7ff0*/  LDCU.64 UR8, c[0x4][0x70] ;  /* 0x01000e00ff0877ac */ /* 0x000e620008000a00 */
[----:B----4-:R-:W-:Y:S01]  /*8000*/  MOV R3, 0x0 ;  /* 0x0000000000037802 */ /* 0x010fe20000000f00 */
[----:B------:R-:W-:Y:S02]  /*8010*/  HFMA2 R12, -RZ, RZ, 0, 5.9604644775390625e-08 ;  /* 0x00000001ff0c7431 */ /* 0x000fe400000001ff */
[----:B------:R-:W-:Y:S02]  /*8020*/  IMAD.MOV.U32 R8, RZ, RZ, 0x192 ;  /* 0x00000192ff087424 */ /* 0x000fe400078e00ff */
[----:B------:R-:W-:Y:S01]  /*8030*/  IMAD.MOV.U32 R13, RZ, RZ, RZ ;  /* 0x000000ffff0d7224 */ /* 0x000fe200078e00ff */
[----:B------:R-:W2:Y:S01]  /*8040*/  LDCU.64 UR6, c[0x4][0x78] ;  /* 0x01000f00ff0677ac */ /* 0x000ea20008000a00 */
[----:B------:R-:W4:Y:S01]  /*8050*/  LDC.64 R2, c[0x4][R3] ;  /* 0x0100000003027b82 */ /* 0x000f220000000a00 */
[----:B------:R-:W5:Y:S01]  /*8060*/  LDCU.64 UR4, c[0x4][0x10] ;  /* 0x01000200ff0477ac */ /* 0x000f620008000a00 */
[----:B-1----:R-:W-:Y:S01]  /*8070*/  MOV R5, UR9 ;  /* 0x0000000900057c02 */ /* 0x002fe20008000f00 */
[----:B------:R-:W-:Y:S01]  /*8080*/  IMAD.U32 R4, RZ, RZ, UR8 ;  /* 0x00000008ff047e24 */ /* 0x000fe2000f8e00ff */
[----:B--2---:R-:W-:Y:S01]  /*8090*/  MOV R7, UR7 ;  /* 0x0000000700077c02 */ /* 0x004fe20008000f00 */
[----:B------:R-:W-:Y:S01]  /*80a0*/  IMAD.U32 R6, RZ, RZ, UR6 ;  /* 0x00000006ff067e24 */ /* 0x000fe2000f8e00ff */
[----:B-----5:R-:W-:Y:S01]  /*80b0*/  MOV R11, UR5 ;  /* 0x00000005000b7c02 */ /* 0x020fe20008000f00 */
[----:B------:R-:W-:Y:S02]  /*80c0*/  IMAD.U32 R10, RZ, RZ, UR4 ;  /* 0x00000004ff0a7e24 */ /* 0x000fe4000f8e00ff */
[----:B------:R-:W-:Y:S07]  /*80d0*/  LEPC R20, `(.L_x_130) ;  /* 0x000000001014794e */ /* 0x000fee0000000000 */
[----:B---34-:R-:W-:Y:S05]  /*80e0*/  CALL.ABS.NOINC R2 ;  /* 0x0000000002007343 */ /* 0x018fea0003c00000 */
.L_x_130:
[----:B------:R-:W-:Y:S01]  /*80f0*/  ISETP.NE.AND P6, PT, R72, RZ, PT ;  /* 0x000000ff4800720c */ /* 0x000fe20003fc5270 */
[----:B------:R-:W-:Y:S05]  /*8100*/  WARPSYNC.ALL ;  /* 0x0000000000007948 */ /* 0x000fea0003800000 */
[----:B------:R-:W-:Y:S01]  /*8110*/  R2UR UR4, R25 ;  /* 0x00000000190472ca */ /* 0x000fe200000e0000 */
[----:B------:R-:W-:Y:S01]  /*8120*/  IMAD.U32 R0, RZ, RZ, UR47 ;  /* 0x0000002fff007e24 */ /* 0x000fe2000f8e00ff */
[----:B------:R-:W-:Y:S01]  /*8130*/  LOP3.LUT R20, R44, 0xffffe000, RZ, 0xc0, !PT ;  /* 0xffffe0002c147812 */ /* 0x000fe200078ec0ff */
[----:B------:R-:W-:Y:S01]  /*8140*/  IMAD.U32 R21, RZ, RZ, UR53 ;  /* 0x00000035ff157e24 */ /* 0x000fe2000f8e00ff */
[----:B------:R-:W-:Y:S01]  /*8150*/  ISETP.NE.AND P0, PT, R67, RZ, PT ;  /* 0x000000ff4300720c */ /* 0x000fe20003f05270 */
[----:B------:R-:W-:Y:S02]  /*8160*/  BSSY.RECONVERGENT B0, `(.L_x_131) ;  /* 0x0000060000007945 */ /* 0x000fe40003800200 */
[----:B------:R-:W-:Y:S05]  /*8170*/  @P6 LEA R0, R0, UR43, 0x3 ;  /* 0x0000002b00006c11 */ /* 0x000fea000f8e18ff */
[----:B------:R-:W-:Y:S01]  /*8180*/  @P6 VIADD R0, R0, 0x60 ;  /* 0x0000006000006836 */ /* 0x000fe20000000000 */
[----:B----4-:R-:W1:Y:S04]  /*8190*/  LDTM.x16 R4, tmem[UR4+0x10] ;  /* 0x00001004000479ee */ /* 0x010e680008240000 */
[----:B------:R-:W-:Y:S01]  /*81a0*/  @P6 PRMT R21, R21, 0x654, R0 ;  /* 0x0000065415156816 */ /* 0x000fe20000000000 */
[C---:B-1----:R-:W-:Y:S01]  /*81b0*/  FMUL R0, R24.reuse, R4 ;  /* 0x0000000418007220 */ /* 0x042fe20000400000 */
[C---:B------:R-:W-:Y:S01]  /*81c0*/  FMUL R4, R24.reuse, R8 ;  /* 0x0000000818047220 */ /* 0x040fe20000400000 */
[C---:B------:R-:W-:Y:S01]  /*81d0*/  FMUL R8, R24.reuse, R12 ;  /* 0x0000000c18087220 */ /* 0x040fe20000400000 */
[C---:B------:R-:W-:Y:S01]  /*81e0*/  FMUL R12, R24.reuse, R16 ;  /* 0x00000010180c7220 */ /* 0x040fe20000400000 */
[----:B------:R-:W-:Y:S01]  /*81f0*/  LOP3.LUT R16, R45, 0xffffe000, RZ, 0xc0, !PT ;  /* 0xffffe0002d107812 */ /* 0x000fe200078ec0ff */
[C---:B------:R-:W-:Y:S01]  /*8200*/  FMUL R2, R24.reuse, R5 ;  /* 0x0000000518027220 */ /* 0x040fe20000400000 */
[C---:B------:R-:W-:Y:S01]  /*8210*/  FMUL R3, R24.reuse, R6 ;  /* 0x0000000618037220 */ /* 0x040fe20000400000 */
[----:B------:R-:W-:Y:S01]  /*8220*/  FMUL R5, R24, R9 ;  /* 0x0000000918057220 */ /* 0x000fe20000400000 */
[----:B------:R-:W-:Y:S01]  /*8230*/  FFMA R28, R27, R20, R0 ;  /* 0x000000141b1c7223 */ /* 0x000fe20000000000 */
[----:B------:R-:W-:Y:S01]  /*8240*/  LOP3.LUT R0, R46, 0xffffe000, RZ, 0xc0, !PT ;  /* 0xffffe0002e007812 */ /* 0x000fe200078ec0ff */
[C---:B------:R-:W-:Y:S01]  /*8250*/  FMUL R6, R24.reuse, R10 ;  /* 0x0000000a18067220 */ /* 0x040fe20000400000 */
[C---:B------:R-:W-:Y:S01]  /*8260*/  FMUL R9, R24.reuse, R13 ;  /* 0x0000000d18097220 */ /* 0x040fe20000400000 */
[C---:B------:R-:W-:Y:S01]  /*8270*/  FMUL R10, R24.reuse, R14 ;  /* 0x0000000e180a7220 */ /* 0x040fe20000400000 */
[----:B------:R-:W-:Y:S01]  /*8280*/  F2FP.TF32.F32.PACK_B R28, R28 ;  /* 0x0000001cff1c723e */ /* 0x000fe200024050ff */
[C---:B------:R-:W-:Y:S01]  /*8290*/  FMUL R13, R24.reuse, R17 ;  /* 0x00000011180d7220 */ /* 0x040fe20000400000 */
[----:B------:R-:W-:Y:S01]  /*82a0*/  LOP3.LUT R17, R47, 0xffffe000, RZ, 0xc0, !PT ;  /* 0xffffe0002f117812 */ /* 0x000fe200078ec0ff */
[----:B------:R-:W-:Y:S01]  /*82b0*/  FMUL R14, R24, R18 ;  /* 0x00000012180e7220 */ /* 0x000fe20000400000 */
[----:B------:R-:W-:Y:S01]  /*82c0*/  LOP3.LUT R18, R40, 0xffffe000, RZ, 0xc0, !PT ;  /* 0xffffe00028127812 */ /* 0x000fe200078ec0ff */
[----:B------:R-:W-:Y:S01]  /*82d0*/  FFMA R29, R27, R16, R2 ;  /* 0x000000101b1d7223 */ /* 0x000fe20000000002 */
[----:B------:R-:W-:Y:S01]  /*82e0*/  LOP3.LUT R2, R41, 0xffffe000, RZ, 0xc0, !PT ;  /* 0xffffe00029027812 */ /* 0x000fe200078ec0ff */
[----:B------:R-:W-:Y:S01]  /*82f0*/  FMUL R7, R24, R7 ;  /* 0x0000000718077220 */ /* 0x000fe20000400000 */
[----:B------:R-:W-:Y:S01]  /*8300*/  LOP3.LUT R16, R33, 0xffffe000, RZ, 0xc0, !PT ;  /* 0xffffe00021107812 */ /* 0x000fe200078ec0ff */
[C---:B------:R-:W-:Y:S01]  /*8310*/  FFMA R30, R27.reuse, R0, R3 ;  /* 0x000000001b1e7223 */ /* 0x040fe20000000003 */
[----:B------:R-:W-:Y:S01]  /*8320*/  LOP3.LUT R0, R42, 0xffffe000, RZ, 0xc0, !PT ;  /* 0xffffe0002a007812 */ /* 0x000fe200078ec0ff */
[C---:B------:R-:W-:Y:S01]  /*8330*/  FFMA R31, R27.reuse, R17, R7 ;  /* 0x000000111b1f7223 */ /* 0x040fe20000000007 */
[----:B------:R-:W-:Y:S01]  /*8340*/  F2FP.TF32.F32.PACK_B R29, R29 ;  /* 0x0000001dff1d723e */ /* 0x000fe200024050ff */
[C---:B------:R-:W-:Y:S01]  /*8350*/  FFMA R4, R27.reuse, R18, R4 ;  /* 0x000000121b047223 */ /* 0x040fe20000000004 */
[----:B------:R-:W-:Y:S01]  /*8360*/  F2FP.TF32.F32.PACK_B R30, R30 ;  /* 0x0000001eff1e723e */ /* 0x000fe200024050ff */
[----:B------:R-:W-:Y:S01]  /*8370*/  FFMA R5, R27, R2, R5 ;  /* 0x000000021b057223 */ /* 0x000fe20000000005 */
[----:B------:R-:W-:Y:S01]  /*8380*/  LOP3.LUT R2, R43, 0xffffe000, RZ, 0xc0, !PT ;  /* 0xffffe0002b027812 */ /* 0x000fe200078ec0ff */
[----:B------:R-:W-:Y:S01]  /*8390*/  FMUL R11, R24, R11 ;  /* 0x0000000b180b7220 */ /* 0x000fe20000400000 */
[----:B------:R-:W-:Y:S01]  /*83a0*/  F2FP.TF32.F32.PACK_B R31, R31 ;  /* 0x0000001fff1f723e */ /* 0x000fe200024050ff */
[C---:B------:R-:W-:Y:S01]  /*83b0*/  FFMA R6, R27.reuse, R0, R6 ;  /* 0x000000001b067223 */ /* 0x040fe20000000006 */
[----:B------:R-:W-:Y:S01]  /*83c0*/  LOP3.LUT R3, R32, 0xffffe000, RZ, 0xc0, !PT ;  /* 0xffffe00020037812 */ /* 0x000fe200078ec0ff */
[----:B------:R-:W-:Y:S01]  /*83d0*/  FFMA R7, R27, R2, R11 ;  /* 0x000000021b077223 */ /* 0x000fe2000000000b */
[----:B------:R-:W-:Y:S01]  /*83e0*/  F2FP.TF32.F32.PACK_B R4, R4 ;  /* 0x00000004ff04723e */ /* 0x000fe200024050ff */
[----:B------:R1:W-:Y:S01]  /*83f0*/  STS.128 [R65+0x2000], R28 ;  /* 0x0020001c41007388 */ /* 0x0003e20000000c00 */
[----:B------:R-:W-:Y:S01]  /*8400*/  LOP3.LUT R0, R34, 0xffffe000, RZ, 0xc0, !PT ;  /* 0xffffe00022007812 */ /* 0x000fe200078ec0ff */
[----:B------:R-:W-:Y:S01]  /*8410*/  FMUL R15, R24, R15 ;  /* 0x0000000f180f7220 */ /* 0x000fe20000400000 */
[----:B------:R-:W-:Y:S01]  /*8420*/  LOP3.LUT R2, R35, 0xffffe000, RZ, 0xc0, !PT ;  /* 0xffffe00023027812 */ /* 0x000fe200078ec0ff */
[C---:B------:R-:W-:Y:S01]  /*8430*/  FFMA R8, R27.reuse, R3, R8 ;  /* 0x000000031b087223 */ /* 0x040fe20000000008 */
[----:B------:R-:W-:Y:S01]  /*8440*/  F2FP.TF32.F32.PACK_B R5, R5 ;  /* 0x00000005ff05723e */ /* 0x000fe200024050ff */
[C---:B------:R-:W-:Y:S01]  /*8450*/  FFMA R9, R27.reuse, R16, R9 ;  /* 0x000000101b097223 */ /* 0x040fe20000000009 */
[----:B------:R-:W-:Y:S01]  /*8460*/  F2FP.TF32.F32.PACK_B R6, R6 ;  /* 0x00000006ff06723e */ /* 0x000fe200024050ff */
[C---:B------:R-:W-:Y:S01]  /*8470*/  FFMA R10, R27.reuse, R0, R10 ;  /* 0x000000001b0a7223 */ /* 0x040fe2000000000a */
[----:B------:R-:W-:Y:S01]  /*8480*/  F2FP.TF32.F32.PACK_B R7, R7 ;  /* 0x00000007ff07723e */ /* 0x000fe200024050ff */
[----:B------:R-:W-:Y:S01]  /*8490*/  FFMA R11, R27, R2, R15 ;  /* 0x000000021b0b7223 */ /* 0x000fe2000000000f */
[----:B------:R-:W-:Y:S01]  /*84a0*/  LOP3.LUT R0, R36, 0xffffe000, RZ, 0xc0, !PT ;  /* 0xffffe00024007812 */ /* 0x000fe200078ec0ff */
[----:B------:R-:W-:Y:S01]  /*84b0*/  FMUL R19, R24, R19 ;  /* 0x0000001318137220 */ /* 0x000fe20000400000 */
        /* <DEDUP_REMOVED lines=16> */
[----:B------:R-:W-:Y:S02]  /*85c0*/  F2FP.TF32.F32.PACK_B R15, R15 ;  /* 0x0000000fff0f723e */ /* 0x000fe400024050ff */
[----:B------:R-:W-:Y:S02]  /*85d0*/  LEA R0, R26, UR43, 0x3 ;  /* 0x0000002b1a007c11 */ /* 0x000fe4000f8e18ff */
[----:B------:R-:W-:Y:S01]  /*85e0*/  @P6 SHF.L.U32 R2, RZ, 0x1f, RZ ;  /* 0x0000001fff026819 */ /* 0x000fe200000006ff */
        /* <DEDUP_REMOVED lines=9> */
[----:B------:R-:W-:Y:S02]  /*8680*/  UIADD3 UR4, UP0, UPT, UR54, 0x680, URZ ;  /* 0x0000068036047890 */ /* 0x000fe4000ff1e0ff */
[----:B------:R-:W-:Y:S02]  /*8690*/  UIADD3 UR13, UPT, UPT, UR49, 0x10, URZ ;  /* 0x00000010310d7890 */ /* 0x000fe4000fffe0ff */
[----:B------:R-:W-:Y:S02]  /*86a0*/  UIADD3 UR12, UPT, UPT, UR43, 0x2200, URZ ;  /* 0x000022002b0c7890 */ /* 0x000fe4000fffe0ff */
[----:B------:R-:W-:Y:S01]  /*86b0*/  UIADD3.X UR5, UPT, UPT, URZ, UR55, URZ, UP0, !UPT ;  /* 0x00000037ff057290 */ /* 0x000fe200087fe4ff */
[----:B------:R-:W-:Y:S01]  /*86c0*/  UMOV UR14, UR50 ;  /* 0x00000032000e7c82 */ /* 0x000fe20008000000 */
[----:B------:R-:W-:Y:S01]  /*86d0*/  UMOV UR15, UR36 ;  /* 0x00000024000f7c82 */ /* 0x000fe20008000000 */
[----:B------:R-:W-:Y:S02]  /*86e0*/  UIADD3 UR9, UPT, UPT, UR49, 0x90, URZ ;  /* 0x0000009031097890 */ /* 0x000fe4000fffe0ff */
[----:B------:R-:W-:Y:S01]  /*86f0*/  UIADD3 UR8, UPT, UPT, UR43, 0x3200, URZ ;  /* 0x000032002b087890 */ /* 0x000fe2000fffe0ff */
[----:B------:R-:W-:Y:S03]  /*8700*/  UMOV UR10, UR50 ;  /* 0x00000032000a7c82 */ /* 0x000fe60008000000 */
[----:B------:R2:W-:Y:S01]  /*8710*/  UTMASTG.3D [UR12], [UR4] ;  /* 0x0000000c040073b5 */ /* 0x0005e20008010000 */
[----:B------:R-:W-:Y:S04]  /*8720*/  UMOV UR11, UR36 ;  /* 0x00000024000b7c82 */ /* 0x000fe80008000000 */
[----:B------:R2:W-:Y:S01]  /*8730*/  UTMASTG.3D [UR8], [UR4] ;  /* 0x00000008040073b5 */ /* 0x0005e20008010000 */
[----:B------:R0:W-:Y:S01]  /*8740*/  UTMACMDFLUSH ;  /* 0x00000000000079b7 */ /* 0x0001e20000000000 */
[----:B--2---:R-:W-:Y:S04]  /*8750*/  DEPBAR.LE SB0, 0x1 ;  /* 0x000080400000791a */ /* 0x004fe80000000000 */
.L_x_132:
[----:B------:R-:W-:Y:S05]  /*8760*/  BSYNC.RECONVERGENT B0 ;  /* 0x0000000000007941 */ /* 0x000fea0003800200 */
.L_x_131:
[----:B------:R-:W-:Y:S01]  /*8770*/  BAR.SYNC.DEFER_BLOCKING 0x1, 0x80 ;  /* 0x0042000000007b1d */ /* 0x000fe20000010000 */
[----:B------:R-:W-:Y:S04]  /*8780*/  UIADD3 UR4, UPT, UPT, UR47, 0x1, URZ ;  /* 0x000000012f047890 */ /* 0x000fe8000fffe0ff */
[----:B------:R-:W-:Y:S04]  /*8790*/  UISETP.NE.AND UP0, UPT, UR4, 0x4, UPT ;  /* 0x000000040400788c */ /* 0x000fe8000bf05270 */
[----:B------:R-:W-:Y:S01]  /*87a0*/  USEL UR46, UR4, URZ, UP0 ;  /* 0x000000ff042e7287 */ /* 0x000fe20008000000 */
[----:B------:R2:W-:Y:S01]  /*87b0*/  @P6 SYNCS.ARRIVE.TRANS64.RED.A1T0 RZ, [R21+URZ], RZ ;  /* 0x000000ff15ff69a7 */ /* 0x0005e200081004ff */
[----:B------:R-:W-:Y:S01]  /*87c0*/  BSSY B1, `(.L_x_133) ;  /* 0x0000017000017945 */ /* 0x000fe20003800000 */
[----:B------:R-:W4:Y:S02]  /*87d0*/  @P6 SYNCS.PHASECHK.TRANS64.TRYWAIT P0, [R0+URZ+0x40], R2 ;  /* 0x00004002000065a7 */ /* 0x000f2400080011ff */
[----:B----4-:R-:W-:Y:S01]  /*87e0*/  @P6 SEL R74, RZ, 0x1, !P0 ;  /* 0x00000001ff4a6807 */ /* 0x010fe20004000000 */
[----:B--2---:R-:W-:Y:S06]  /*87f0*/  @!P6 BRA `(.L_x_134) ;  /* 0x00000000004ce947 */ /* 0x004fec0003800000 */
        /* <DEDUP_REMOVED lines=9> */
[----:B------:R-:W-:Y:S04]  /*8890*/  SHF.L.U32 R6, RZ, 0x1f, RZ ;  /* 0x0000001fff067819 */ /* 0x000fe800000006ff */
[----:B------:R-:W1:Y:S02]  /*88a0*/  SYNCS.PHASECHK.TRANS64.TRYWAIT P0, [R0+URZ+0x40], R6 ;  /* 0x00004006000075a7 */ /* 0x000e6400080011ff */
[----:B-1----:R-:W-:Y:S05]  /*88b0*/  @!P0 BRA `(.L_x_137) ;  /* 0x0000004800c48947 */ /* 0x002fea0003800000 */
.L_x_136:
[----:B------:R-:W-:Y:S05]  /*88c0*/  BSYNC B0 ;  /* 0x0000000000007941 */ /* 0x000fea0003800000 */
.L_x_135:
[----:B------:R-:W-:Y:S02]  /*88d0*/  ISETP.NE.AND P0, PT, R75, RZ, PT ;  /* 0x000000ff4b00720c */ /* 0x000fe40003f05270 */
[----:B------:R-:W-:Y:S11]  /*88e0*/  IADD3 R26, PT, PT, R26, 0x1, RZ ;  /* 0x000000011a1a7810 */ /* 0x000ff60007ffe0ff */
[----:B------:R2:W4:Y:S04]  /*88f0*/  @P0 LDS.128 R44, [R5] ;  /* 0x00000000052c0984 */ /* 0x0005280000000c00 */
[----:B------:R2:W1:Y:S04]  /*8900*/  @P0 LDS.128 R40, [R4+0x10] ;  /* 0x0000100004280984 */ /* 0x0004680000000c00 */
[----:B------:R2:W1:Y:S04]  /*8910*/  @P0 LDS.128 R32, [R3+0x20] ;  /* 0x0000200003200984 */ /* 0x0004680000000c00 */
[----:B------:R2:W1:Y:S02]  /*8920*/  @P0 LDS.128 R36, [R2+0x30] ;  /* 0x0000300002240984 */ /* 0x0004640000000c00 */
.L_x_134:
[----:B------:R-:W-:Y:S05]  /*8930*/  BSYNC B1 ;  /* 0x0000000000017941 */ /* 0x000fea0003800000 */
.L_x_133:
[----:B-1----:R-:W-:Y:S05]  /*8940*/  VIADD R0, R25, 0x20 ;  /* 0x0000002019007836 */ /* 0x002fea0000000000 */
[----:B------:R-:W-:Y:S04]  /*8950*/  SHF.R.U32.HI R0, RZ, 0x15, R0 ;  /* 0x00000015ff007819 */ /* 0x000fe80000011600 */
[----:B------:R-:W-:Y:S11]  /*8960*/  LOP3.LUT P0, RZ, R0, 0x3, R53, 0x48, !PT ;  /* 0x0000000300ff7812 */ /* 0x000ff60007804835 */
[----:B------:R-:W-:Y:S02]  /*8970*/  @!UPT UIADD3 URZ, UPT, UPT, URZ, URZ, URZ ;  /* 0x000000fffffff290 */ /* 0x000fe4000fffe0ff */
[----:B------:R-:W-:Y:S05]  /*8980*/  @!P0 BRA `(.L_x_138) ;  /* 0x0000000000408947 */ /* 0x000fea0003800000 */
[----:B------:R-:W1:Y:S01]  /*8990*/  LDCU.64 UR8, c[0x4][0x70] ;  /* 0x01000e00ff0877ac */ /* 0x000e620008000a00 */
[----:B--2---:R-:W-:Y:S01]  /*89a0*/  MOV R3, 0x0 ;  /* 0x0000000000037802 */ /* 0x004fe20000000f00 */
[----:B------:R-:W-:Y:S02]  /*89b0*/  HFMA2 R12, -RZ, RZ, 0, 5.9604644775390625e-08 ;  /* 0x00000001ff0c7431 */ /* 0x000fe400000001ff */
[----:B------:R-:W-:Y:S02]  /*89c0*/  IMAD.MOV.U32 R8, RZ, RZ, 0x192 ;  /* 0x00000192ff087424 */ /* 0x000fe400078e00ff */
[----:B------:R-:W-:Y:S01]  /*89d0*/  IMAD.MOV.U32 R13, RZ, RZ, RZ ;  /* 0x000000ffff0d7224 */ /* 0x000fe200078e00ff */
[----:B------:R-:W2:Y:S01]  /*89e0*/  LDCU.64 UR6, c[0x4][0x78] ;  /* 0x01000f00ff0677ac */ /* 0x000ea20008000a00 */
[----:B------:R-:W3:Y:S01]  /*89f0*/  LDC.64 R2, c[0x4][R3] ;  /* 0x0100000003027b82 */ /* 0x000ee20000000a00 */
        /* <DEDUP_REMOVED lines=9> */
.L_x_138:
[----:B------:R-:W-:Y:S01]  /*8a90*/  ISETP.NE.AND P6, PT, R72, RZ, PT ;  /* 0x000000ff4800720c */ /* 0x000fe20003fc5270 */
[----:B------:R-:W-:Y:S05]  /*8aa0*/  WARPSYNC.ALL ;  /* 0x0000000000007948 */ /* 0x000fea0003800000 */
[----:B------:R-:W-:Y:S01]  /*8ab0*/  R2UR UR4, R25 ;  /* 0x00000000190472ca */ /* 0x000fe200000e0000 */
[----:B------:R-:W-:Y:S01]  /*8ac0*/  IMAD.U32 R0, RZ, RZ, UR46 ;  /* 0x0000002eff007e24 */ /* 0x000fe2000f8e00ff */
[----:B----4-:R-:W-:Y:S01]  /*8ad0*/  LOP3.LUT R20, R44, 0xffffe000, RZ, 0xc0, !PT ;  /* 0xffffe0002c147812 */ /* 0x010fe200078ec0ff */
[----:B------:R-:W-:Y:S01]  /*8ae0*/  IMAD.U32 R21, RZ, RZ, UR53 ;  /* 0x00000035ff157e24 */ /* 0x000fe2000f8e00ff */
[----:B------:R-:W-:Y:S01]  /*8af0*/  ISETP.NE.AND P0, PT, R67, RZ, PT ;  /* 0x000000ff4300720c */ /* 0x000fe20003f05270 */
[----:B------:R-:W-:Y:S02]  /*8b00*/  BSSY.RECONVERGENT B0, `(.L_x_139) ;  /* 0x0000060000007945 */ /* 0x000fe40003800200 */
[----:B------:R-:W-:Y:S05]  /*8b10*/  @P6 LEA R0, R0, UR43, 0x3 ;  /* 0x0000002b00006c11 */ /* 0x000fea000f8e18ff */
[----:B------:R-:W-:Y:S01]  /*8b20*/  @P6 VIADD R0, R0, 0x60 ;  /* 0x0000006000006836 */ /* 0x000fe20000000000 */
[----:B--2---:R-:W1:Y:S04]  /*8b30*/  LDTM.x16 R4, tmem[UR4+0x20] ;  /* 0x00002004000479ee */ /* 0x004e680008240000 */
        /* <DEDUP_REMOVED lines=92> */
.L_x_140:
[----:B------:R-:W-:Y:S05]  /*9100*/  BSYNC.RECONVERGENT B0 ;  /* 0x0000000000007941 */ /* 0x000fea0003800200 */
.L_x_139:
[----:B------:R-:W-:Y:S01]  /*9110*/  BAR.SYNC.DEFER_BLOCKING 0x1, 0x80 ;  /* 0x0042000000007b1d */ /* 0x000fe20000010000 */
[----:B------:R-:W-:Y:S01]  /*9120*/  UIADD3 UR4, UPT, UPT, UR46, 0x1, URZ ;  /* 0x000000012e047890 */ /* 0x000fe2000fffe0ff */
[----:B------:R-:W-:Y:S03]  /*9130*/  HFMA2 R76, -RZ, RZ, 0, 0 ;  /* 0x00000000ff4c7431 */ /* 0x000fe600000001ff */
        /* <DEDUP_REMOVED lines=19> */
.L_x_144:
[----:B------:R-:W-:Y:S05]  /*9270*/  BSYNC B0 ;  /* 0x0000000000007941 */ /* 0x000fea0003800000 */
.L_x_143:
[----:B------:R-:W-:Y:S01]  /*9280*/  ISETP.NE.AND P0, PT, R75, RZ, PT ;  /* 0x000000ff4b00720c */ /* 0x000fe20003f05270 */
[----:B------:R-:W-:Y:S11]  /*9290*/  VIADD R26, R26, 0x1 ;  /* 0x000000011a1a7836 */ /* 0x000ff60000000000 */
[----:B------:R-:W-:Y:S01]  /*92a0*/  @!UPT UIADD3 URZ, UPT, UPT, URZ, URZ, URZ ;  /* 0x000000fffffff290 */ /* 0x000fe2000fffe0ff */
[----:B------:R2:W4:Y:S04]  /*92b0*/  @P0 LDS.128 R44, [R5] ;  /* 0x00000000052c0984 */ /* 0x0005280000000c00 */
[----:B------:R2:W1:Y:S04]  /*92c0*/  @P0 LDS.128 R40, [R4+0x10] ;  /* 0x0000100004280984 */ /* 0x0004680000000c00 */
[----:B------:R2:W1:Y:S04]  /*92d0*/  @P0 LDS.128 R32, [R3+0x20] ;  /* 0x0000200003200984 */ /* 0x0004680000000c00 */
[----:B------:R2:W1:Y:S01]  /*92e0*/  @P0 LDS.128 R36, [R2+0x30] ;  /* 0x0000300002240984 */ /* 0x0004620000000c00 */
[C---:B------:R-:W-:Y:S04]  /*92f0*/  ISETP.NE.AND P0, PT, R26.reuse, 0x4, PT ;  /* 0x000000041a00780c */ /* 0x040fe80003f05270 */
[----:B------:R-:W-:Y:S02]  /*9300*/  SEL R26, R26, RZ, P0 ;  /* 0x000000ff1a1a7207 */ /* 0x000fe40000000000 */
[----:B------:R-:W-:Y:S02]  /*9310*/  SEL R76, RZ, 0x1, P0 ;  /* 0x00000001ff4c7807 */ /* 0x000fe40000000000 */
.L_x_142:
[----:B------:R-:W-:Y:S05]  /*9320*/  BSYNC B1 ;  /* 0x0000000000017941 */ /* 0x000fea0003800000 */
.L_x_141:
        /* <DEDUP_REMOVED lines=21> */
.L_x_146:
        /* <DEDUP_REMOVED lines=79> */
[----:B------:R-:W-:Y:S01]  /*9970*/  @P6 SHF.L.U32 R2, R76, 0x1f, RZ ;  /* 0x0000001f4c026819 */ /* 0x000fe200000006ff */
        /* <DEDUP_REMOVED lines=23> */
.L_x_148:
[----:B------:R-:W-:Y:S05]  /*9af0*/  BSYNC.RECONVERGENT B0 ;  /* 0x0000000000007941 */ /* 0x000fea0003800200 */
.L_x_147:
        /* <DEDUP_REMOVED lines=18> */
[----:B------:R-:W-:Y:S04]  /*9c20*/  SHF.L.U32 R6, R76, 0x1f, RZ ;  /* 0x0000001f4c067819 */ /* 0x000fe800000006ff */
[----:B------:R-:W1:Y:S02]  /*9c30*/  SYNCS.PHASECHK.TRANS64.TRYWAIT P0, [R0+URZ+0x40], R6 ;  /* 0x00004006000075a7 */ /* 0x000e6400080011ff */
[----:B-1----:R-:W-:Y:S05]  /*9c40*/  @!P0 BRA `(.L_x_153) ;  /* 0x0000003800088947 */ /* 0x002fea0003800000 */
.L_x_152:
[----:B------:R-:W-:Y:S05]  /*9c50*/  BSYNC B0 ;  /* 0x0000000000007941 */ /* 0x000fea0003800000 */
.L_x_151:
[----:B------:R-:W-:Y:S01]  /*9c60*/  ISETP.NE.AND P0, PT, R75, RZ, PT ;  /* 0x000000ff4b00720c */ /* 0x000fe20003f05270 */
[----:B------:R-:W-:Y:S11]  /*9c70*/  VIADD R26, R26, 0x1 ;  /* 0x000000011a1a7836 */ /* 0x000ff60000000000 */
[----:B------:R-:W-:Y:S01]  /*9c80*/  @!UPT UIADD3 URZ, UPT, UPT, URZ, URZ, URZ ;  /* 0x000000fffffff290 */ /* 0x000fe2000fffe0ff */
[----:B------:R2:W4:Y:S04]  /*9c90*/  @P0 LDS.128 R44, [R5] ;  /* 0x00000000052c0984 */ /* 0x0005280000000c00 */
[----:B------:R2:W2:Y:S04]  /*9ca0*/  @P0 LDS.128 R40, [R4+0x10] ;  /* 0x0000100004280984 */ /* 0x0004a80000000c00 */
[----:B------:R2:W2:Y:S04]  /*9cb0*/  @P0 LDS.128 R32, [R3+0x20] ;  /* 0x0000200003200984 */ /* 0x0004a80000000c00 */
[----:B------:R2:W2:Y:S01]  /*9cc0*/  @P0 LDS.128 R36, [R2+0x30] ;  /* 0x0000300002240984 */ /* 0x0004a20000000c00 */
[C---:B------:R-:W-:Y:S04]  /*9cd0*/  ISETP.NE.AND P0, PT, R26.reuse, 0x4, PT ;  /* 0x000000041a00780c */ /* 0x040fe80003f05270 */
[----:B-1----:R-:W-:Y:S02]  /*9ce0*/  SEL R0, RZ, 0x1, P0 ;  /* 0x00000001ff007807 */ /* 0x002fe40000000000 */
[----:B------:R-:W-:Y:S02]  /*9cf0*/  SEL R26, R26, RZ, P0 ;  /* 0x000000ff1a1a7207 */ /* 0x000fe40000000000 */
[----:B------:R-:W-:Y:S02]  /*9d00*/  LOP3.LUT R76, R76, R0, RZ, 0x3c, !PT ;  /* 0x000000004c4c7212 */ /* 0x000fe400078e3cff */
.L_x_150:
[----:B------:R-:W-:Y:S05]  /*9d10*/  BSYNC B1 ;  /* 0x0000000000017941 */ /* 0x000fea0003800000 */
.L_x_149:
[----:B------:R-:W-:Y:S05]  /*9d20*/  VIADD R0, R25, 0x40 ;  /* 0x0000004019007836 */ /* 0x000fea0000000000 */
[----:B------:R-:W-:Y:S04]  /*9d30*/  SHF.R.U32.HI R0, RZ, 0x15, R0 ;  /* 0x00000015ff007819 */ /* 0x000fe80000011600 */
[----:B------:R-:W-:Y:S11]  /*9d40*/  LOP3.LUT P0, RZ, R0, 0x3, R53, 0x48, !PT ;  /* 0x0000000300ff7812 */ /* 0x000ff60007804835 */
[----:B------:R-:W-:Y:S02]  /*9d50*/  @!UPT UIADD3 URZ, UPT, UPT, URZ, URZ, URZ ;  /* 0x000000fffffff290 */ /* 0x000fe4000fffe0ff */
[----:B------:R-:W-:Y:S05]  /*9d60*/  @!P0 BRA `(.L_x_154) ;  /* 0x0000000000408947 */ /* 0x000fea0003800000 */
[----:B------:R-:W5:Y:S01]  /*9d70*/  LDCU.64 UR8, c[0x4][0x70] ;  /* 0x01000e00ff0877ac */ /* 0x000f620008000a00 */
[----:B--2---:R-:W-:Y:S01]  /*9d80*/  MOV R3, 0x0 ;  /* 0x0000000000037802 */ /* 0x004fe20000000f00 */
[----:B-1----:R-:W-:Y:S02]  /*9d90*/  HFMA2 R12, -RZ, RZ, 0, 5.9604644775390625e-08 ;  /* 0x00000001ff0c7431 */ /* 0x002fe400000001ff */
[----:B------:R-:W-:Y:S02]  /*9da0*/  IMAD.MOV.U32 R8, RZ, RZ, 0x192 ;  /* 0x00000192ff087424 */ /* 0x000fe400078e00ff */
[----:B------:R-:W-:Y:S01]  /*9db0*/  IMAD.MOV.U32 R13, RZ, RZ, RZ ;  /* 0x000000ffff0d7224 */ /* 0x000fe200078e00ff */
[----:B------:R-:W1:Y:S01]  /*9dc0*/  LDCU.64 UR6, c[0x4][0x78] ;  /* 0x01000f00ff0677ac */ /* 0x000e620008000a00 */
[----:B------:R-:W2:Y:S01]  /*9dd0*/  LDC.64 R2, c[0x4][R3] ;  /* 0x0100000003027b82 */ /* 0x000ea20000000a00 */
[----:B------:R-:W3:Y:S01]  /*9de0*/  LDCU.64 UR4, c[0x4][0x10] ;  /* 0x01000200ff0477ac */ /* 0x000ee20008000a00 */
[----:B-----5:R-:W-:Y:S01]  /*9df0*/  MOV R5, UR9 ;  /* 0x0000000900057c02 */ /* 0x020fe20008000f00 */
[----:B------:R-:W-:Y:S01]  /*9e00*/  IMAD.U32 R4, RZ, RZ, UR8 ;  /* 0x00000008ff047e24 */ /* 0x000fe2000f8e00ff */
[----:B-1----:R-:W-:Y:S01]  /*9e10*/  MOV R7, UR7 ;  /* 0x0000000700077c02 */ /* 0x002fe20008000f00 */
[----:B------:R-:W-:Y:S01]  /*9e20*/  IMAD.U32 R6, RZ, RZ, UR6 ;  /* 0x00000006ff067e24 */ /* 0x000fe2000f8e00ff */
[----:B---3--:R-:W-:Y:S01]  /*9e30*/  MOV R11, UR5 ;  /* 0x00000005000b7c02 */ /* 0x008fe20008000f00 */
[----:B------:R-:W-:Y:S02]  /*9e40*/  IMAD.U32 R10, RZ, RZ, UR4 ;  /* 0x00000004ff0a7e24 */ /* 0x000fe4000f8e00ff */
[----:B------:R-:W-:Y:S07]  /*9e50*/  LEPC R20, `(.L_x_154) ;  /* 0x000000001014794e */ /* 0x000fee0000000000 */
[----:B--2-4-:R-:W-:Y:S05]  /*9e60*/  CALL.ABS.NOINC R2 ;  /* 0x0000000002007343 */ /* 0x014fea0003c00000 */
.L_x_154:
        /* <DEDUP_REMOVED lines=10> */
[----:B-12---:R-:W1:Y:S04]  /*9f10*/  LDTM.x16 R4, tmem[UR4+0x40] ;  /* 0x00004004000479ee */ /* 0x006e680008240000 */
        /* <DEDUP_REMOVED lines=37> */
[----:B------:R1:W-:Y:S01]  /*a170*/  STS.128 [R65], R28 ;  /* 0x0000001c41007388 */ /* 0x0003e20000000c00 */
        /* <DEDUP_REMOVED lines=40> */
[----:B------:R-:W-:Y:S02]  /*a400*/  UIADD3 UR4, UPT, UPT, UR43, 0x200, URZ ;  /* 0x000002002b047890 */ /* 0x000fe4000fffe0ff */
[----:B------:R-:W-:Y:S01]  /*a410*/  UIADD3 UR9, UPT, UPT, UR49, 0x40, URZ ;  /* 0x0000004031097890 */ /* 0x000fe2000fffe0ff */
[----:B------:R-:W-:Y:S01]  /*a420*/  UMOV UR10, UR50 ;  /* 0x00000032000a7c82 */ /* 0x000fe20008000000 */
[----:B------:R-:W-:Y:S02]  /*a430*/  UMOV UR11, UR36 ;  /* 0x00000024000b7c82 */ /* 0x000fe40008000000 */
[----:B------:R-:W-:Y:S01]  /*a440*/  MOV R57, UR4 ;  /* 0x0000000400397c02 */ /* 0x000fe20008000f00 */
[----:B------:R-:W-:Y:S02]  /*a450*/  UIADD3 UR4, UP0, UPT, UR54, 0x680, URZ ;  /* 0x0000068036047890 */ /* 0x000fe4000ff1e0ff */
[----:B------:R-:W-:Y:S01]  /*a460*/  UIADD3 UR13, UPT, UPT, UR49, 0xc0, URZ ;  /* 0x000000c0310d7890 */ /* 0x000fe2000fffe0ff */
[----:B------:R-:W-:Y:S01]  /*a470*/  R2UR UR8, R57 ;  /* 0x00000000390872ca */ /* 0x000fe200000e0000 */
[----:B------:R-:W-:Y:S02]  /*a480*/  UIADD3.X UR5, UPT, UPT, URZ, UR55, URZ, UP0, !UPT ;  /* 0x00000037ff057290 */ /* 0x000fe400087fe4ff */
[----:B------:R-:W-:Y:S01]  /*a490*/  UIADD3 UR12, UPT, UPT, UR43, 0x1200, URZ ;  /* 0x000012002b0c7890 */ /* 0x000fe2000fffe0ff */
[----:B------:R-:W-:Y:S01]  /*a4a0*/  UMOV UR14, UR50 ;  /* 0x00000032000e7c82 */ /* 0x000fe20008000000 */
[----:B------:R-:W-:Y:S08]  /*a4b0*/  UMOV UR15, UR36 ;  /* 0x00000024000f7c82 */ /* 0x000ff00008000000 */
[----:B------:R2:W-:Y:S01]  /*a4c0*/  UTMASTG.3D [UR8], [UR4] ;  /* 0x00000008040073b5 */ /* 0x0005e20008010000 */
[----:B------:R2:W-:Y:S01]  /*a4d0*/  UTMASTG.3D [UR12], [UR4] ;  /* 0x0000000c040073b5 */ /* 0x0005e20008010000 */
[----:B------:R0:W-:Y:S01]  /*a4e0*/  UTMACMDFLUSH ;  /* 0x00000000000079b7 */ /* 0x0001e20000000000 */
[----:B--2---:R-:W-:Y:S04]  /*a4f0*/  DEPBAR.LE SB0, 0x1 ;  /* 0x000080400000791a */ /* 0x004fe80000000000 */
.L_x_156:
[----:B------:R-:W-:Y:S05]  /*a500*/  BSYNC.RECONVERGENT B0 ;  /* 0x0000000000007941 */ /* 0x000fea0003800200 */
.L_x_155:
        /* <DEDUP_REMOVED lines=21> */
.L_x_160:
[----:B------:R-:W-:Y:S05]  /*a660*/  BSYNC B0 ;  /* 0x0000000000007941 */ /* 0x000fea0003800000 */
.L_x_159:
        /* <DEDUP_REMOVED lines=11> */
.L_x_158:
[----:B------:R-:W-:Y:S05]  /*a720*/  BSYNC B1 ;  /* 0x0000000000017941 */ /* 0x000fea0003800000 */
.L_x_157:
        /* <DEDUP_REMOVED lines=21> */
.L_x_162:
        /* <DEDUP_REMOVED lines=103> */
.L_x_164:
[----:B------:R-:W-:Y:S05]  /*aef0*/  BSYNC.RECONVERGENT B0 ;  /* 0x0000000000007941 */ /* 0x000fea0003800200 */
.L_x_163:
        /* <DEDUP_REMOVED lines=21> */
.L_x_168:
[----:B------:R-:W-:Y:S05]  /*b050*/  BSYNC B0 ;  /* 0x0000000000007941 */ /* 0x000fea0003800000 */
.L_x_167:
        /* <DEDUP_REMOVED lines=11> */
.L_x_166:
[----:B------:R-:W-:Y:S05]  /*b110*/  BSYNC B1 ;  /* 0x0000000000017941 */ /* 0x000fea0003800000 */
.L_x_165:
        /* <DEDUP_REMOVED lines=21> */
.L_x_170:
        /* <DEDUP_REMOVED lines=103> */
.L_x_172:
[----:B------:R-:W-:Y:S05]  /*b8e0*/  BSYNC.RECONVERGENT B0 ;  /* 0x0000000000007941 */ /* 0x000fea0003800200 */
.L_x_171:
        /* <DEDUP_REMOVED lines=21> */
.L_x_176:
[----:B------:R-:W-:Y:S05]  /*ba40*/  BSYNC B0 ;  /* 0x0000000000007941 */ /* 0x000fea0003800000 */
.L_x_175:
[----:B------:R-:W-:Y:S11]  /*ba50*/  ISETP.NE.AND P0, PT, R75, RZ, PT ;  /* 0x000000ff4b00720c */ /* 0x000ff60003f05270 */
[----:B------:R-:W-:Y:S02]  /*ba60*/  @!UPT UIADD3 URZ, UPT, UPT, URZ, URZ, URZ ;  /* 0x000000fffffff290 */ /* 0x000fe4000fffe0ff */
[----:B------:R2:W4:Y:S04]  /*ba70*/  @P0 LDS.128 R44, [R4] ;  /* 0x00000000042c0984 */ /* 0x0005280000000c00 */
[----:B------:R2:W1:Y:S04]  /*ba80*/  @P0 LDS.128 R40, [R3+0x10] ;  /* 0x0000100003280984 */ /* 0x0004680000000c00 */
[----:B------:R2:W1:Y:S04]  /*ba90*/  @P0 LDS.128 R32, [R2+0x20] ;  /* 0x0000200002200984 */ /* 0x0004680000000c00 */
[----:B------:R2:W1:Y:S02]  /*baa0*/  @P0 LDS.128 R36, [R26+0x30] ;  /* 0x000030001a240984 */ /* 0x0004640000000c00 */
.L_x_174:
[----:B------:R-:W-:Y:S05]  /*bab0*/  BSYNC B1 ;  /* 0x0000000000017941 */ /* 0x000fea0003800000 */
.L_x_173:
        /* <DEDUP_REMOVED lines=21> */
.L_x_178:
[----:B------:R-:W-:Y:S01]  /*bc10*/  ISETP.NE.AND P0, PT, R67, RZ, PT ;  /* 0x000000ff4300720c */ /* 0x000fe20003f05270 */
[----:B------:R-:W-:Y:S05]  /*bc20*/  WARPSYNC.ALL ;  /* 0x0000000000007948 */ /* 0x000fea0003800000 */
[----:B------:R-:W-:Y:S01]  /*bc30*/  R2UR UR4, R25 ;  /* 0x00000000190472ca */ /* 0x000fe200000e0000 */
[----:B------:R-:W-:Y:S01]  /*bc40*/  VIADD R73, R73, 0xd0 ;  /* 0x000000d049497836 */ /* 0x000fe20000000000 */
[----:B----4-:R-:W-:Y:S01]  /*bc50*/  LOP3.LUT R0, R44, 0xffffe000, RZ, 0xc0, !PT ;  /* 0xffffe0002c007812 */ /* 0x010fe200078ec0ff */
[----:B------:R-:W-:Y:S01]  /*bc60*/  BSSY.RECONVERGENT B0, `(.L_x_179) ;  /* 0x000005e000007945 */ /* 0x000fe20003800200 */
[----:B--2---:R-:W-:Y:S02]  /*bc70*/  LOP3.LUT R2, R45, 0xffffe000, RZ, 0xc0, !PT ;  /* 0xffffe0002d027812 */ /* 0x004fe400078ec0ff */
[----:B------:R-:W-:Y:S02]  /*bc80*/  LOP3.LUT R3, R46, 0xffffe000, RZ, 0xc0, !PT ;  /* 0xffffe0002e037812 */ /* 0x000fe400078ec0ff */
[----:B------:R-:W-:Y:S02]  /*bc90*/  LOP3.LUT R20, R47, 0xffffe000, RZ, 0xc0, !PT ;  /* 0xffffe0002f147812 */ /* 0x000fe400078ec0ff */
[----:B------:R-:W-:Y:S02]  /*bca0*/  LOP3.LUT R21, R40, 0xffffe000, RZ, 0xc0, !PT ;  /* 0xffffe00028157812 */ /* 0x000fe400078ec0ff */
[----:B------:R-:W-:Y:S01]  /*bcb0*/  LOP3.LUT R25, R41, 0xffffe000, RZ, 0xc0, !PT ;  /* 0xffffe00029197812 */ /* 0x000fe200078ec0ff */
[----:B------:R-:W1:Y:S01]  /*bcc0*/  LDTM.x16 R4, tmem[UR4+0x70] ;  /* 0x00007004000479ee */ /* 0x000e620008240000 */
[----:B------:R-:W-:Y:S01]  /*bcd0*/  LOP3.LUT R26, R42, 0xffffe000, RZ, 0xc0, !PT ;  /* 0xffffe0002a1a7812 */ /* 0x000fe200078ec0ff */
[----:B------:R-:W-:Y:S01]  /*bce0*/  NOP ;  /* 0x0000000000007918 */ /* 0x000fe20000000000 */
[----:B------:R-:W-:Y:S02]  /*bcf0*/  LOP3.LUT R28, R43, 0xffffe000, RZ, 0xc0, !PT ;  /* 0xffffe0002b1c7812 */ /* 0x000fe400078ec0ff */
[----:B------:R-:W-:Y:S02]  /*bd00*/  LOP3.LUT R73, R73, 0xfefffff8, RZ, 0xc0, !PT ;  /* 0xfefffff849497812 */ /* 0x000fe400078ec0ff */
[----:B------:R-:W-:Y:S02]  /*bd10*/  LOP3.LUT R29, R32, 0xffffe000, RZ, 0xc0, !PT ;  /* 0xffffe000201d7812 */ /* 0x000fe400078ec0ff */
[----:B------:R-:W-:Y:S01]  /*bd20*/  LOP3.LUT R30, R33, 0xffffe000, RZ, 0xc0, !PT ;  /* 0xffffe000211e7812 */ /* 0x000fe200078ec0ff */
[----:B-1----:R1:W-:Y:S01]  /*bd30*/  SYNCS.ARRIVE.TRANS64.RED.A1T0 RZ, [R73+URZ], RZ ;  /* 0x000000ff49ff79a7 */ /* 0x0023e200081004ff */
[----:B------:R-:W-:Y:S02]  /*bd40*/  LOP3.LUT R31, R34, 0xffffe000, RZ, 0xc0, !PT ;  /* 0xffffe000221f7812 */ /* 0x000fe400078ec0ff */
[----:B------:R-:W-:Y:S02]  /*bd50*/  LOP3.LUT R32, R35, 0xffffe000, RZ, 0xc0, !PT ;  /* 0xffffe00023207812 */ /* 0x000fe400078ec0ff */
[----:B------:R-:W-:Y:S02]  /*bd60*/  LOP3.LUT R33, R36, 0xffffe000, RZ, 0xc0, !PT ;  /* 0xffffe00024217812 */ /* 0x000fe400078ec0ff */
[----:B------:R-:W-:Y:S02]  /*bd70*/  LOP3.LUT R34, R37, 0xffffe000, RZ, 0xc0, !PT ;  /* 0xffffe00025227812 */ /* 0x000fe400078ec0ff */
[----:B------:R-:W-:Y:S02]  /*bd80*/  LOP3.LUT R35, R38, 0xffffe000, RZ, 0xc0, !PT ;  /* 0xffffe00026237812 */ /* 0x000fe400078ec0ff */
[----:B------:R-:W-:Y:S01]  /*bd90*/  LOP3.LUT R36, R39, 0xffffe000, RZ, 0xc0, !PT ;  /* 0xffffe00027247812 */ /* 0x000fe200078ec0ff */
[C---:B------:R-:W-:Y:S01]  /*bda0*/  FMUL R4, R24.reuse, R4 ;  /* 0x0000000418047220 */ /* 0x040fe20000400000 */
[C---:B------:R-:W-:Y:S01]  /*bdb0*/  FMUL R5, R24.reuse, R5 ;  /* 0x0000000518057220 */ /* 0x040fe20000400000 */
[C---:B------:R-:W-:Y:S01]  /*bdc0*/  FMUL R6, R24.reuse, R6 ;  /* 0x0000000618067220 */ /* 0x040fe20000400000 */
[C---:B------:R-:W-:Y:S01]  /*bdd0*/  FMUL R7, R24.reuse, R7 ;  /* 0x0000000718077220 */ /* 0x040fe20000400000 */
[C---:B------:R-:W-:Y:S01]  /*bde0*/  FFMA R4, R27.reuse, R0, R4 ;  /* 0x000000001b047223 */ /* 0x040fe20000000004 */
[C---:B------:R-:W-:Y:S01]  /*bdf0*/  FFMA R5, R27.reuse, R2, R5 ;  /* 0x000000021b057223 */ /* 0x040fe20000000005 */
[C---:B------:R-:W-:Y:S01]  /*be00*/  FFMA R6, R27.reuse, R3, R6 ;  /* 0x000000031b067223 */ /* 0x040fe20000000006 */
[C---:B------:R-:W-:Y:S01]  /*be10*/  FFMA R7, R27.reuse, R20, R7 ;  /* 0x000000141b077223 */ /* 0x040fe20000000007 */
[C---:B------:R-:W-:Y:S01]  /*be20*/  FMUL R8, R24.reuse, R8 ;  /* 0x0000000818087220 */ /* 0x040fe20000400000 */
[C---:B------:R-:W-:Y:S01]  /*be30*/  FMUL R9, R24.reuse, R9 ;  /* 0x0000000918097220 */ /* 0x040fe20000400000 */
[C---:B------:R-:W-:Y:S01]  /*be40*/  FMUL R10, R24.reuse, R10 ;  /* 0x0000000a180a7220 */ /* 0x040fe20000400000 */
[C---:B------:R-:W-:Y:S01]  /*be50*/  FMUL R11, R24.reuse, R11 ;  /* 0x0000000b180b7220 */ /* 0x040fe20000400000 */
[----:B------:R-:W-:Y:S01]  /*be60*/  F2FP.TF32.F32.PACK_B R4, R4 ;  /* 0x00000004ff04723e */ /* 0x000fe200024050ff */
[C---:B------:R-:W-:Y:S01]  /*be70*/  FFMA R8, R27.reuse, R21, R8 ;  /* 0x000000151b087223 */ /* 0x040fe20000000008 */
[----:B------:R-:W-:Y:S01]  /*be80*/  F2FP.TF32.F32.PACK_B R5, R5 ;  /* 0x00000005ff05723e */ /* 0x000fe200024050ff */
[C---:B------:R-:W-:Y:S01]  /*be90*/  FFMA R9, R27.reuse, R25, R9 ;  /* 0x000000191b097223 */ /* 0x040fe20000000009 */
[----:B------:R-:W-:Y:S01]  /*bea0*/  F2FP.TF32.F32.PACK_B R6, R6 ;  /* 0x00000006ff06723e */ /* 0x000fe200024050ff */
[C---:B------:R-:W-:Y:S01]  /*beb0*/  FFMA R10, R27.reuse, R26, R10 ;  /* 0x0000001a1b0a7223 */ /* 0x040fe2000000000a */
[----:B------:R-:W-:Y:S01]  /*bec0*/  F2FP.TF32.F32.PACK_B R7, R7 ;  /* 0x00000007ff07723e */ /* 0x000fe200024050ff */
[C---:B------:R-:W-:Y:S01]  /*bed0*/  FFMA R11, R27.reuse, R28, R11 ;  /* 0x0000001c1b0b7223 */ /* 0x040fe2000000000b */
[C---:B------:R-:W-:Y:S01]  /*bee0*/  FMUL R12, R24.reuse, R12 ;  /* 0x0000000c180c7220 */ /* 0x040fe20000400000 */
[----:B------:R-:W-:Y:S01]  /*bef0*/  F2FP.TF32.F32.PACK_B R8, R8 ;  /* 0x00000008ff08723e */ /* 0x000fe200024050ff */
[C---:B------:R-:W-:Y:S01]  /*bf00*/  FMUL R13, R24.reuse, R13 ;  /* 0x0000000d180d7220 */ /* 0x040fe20000400000 */
[----:B------:R1:W-:Y:S01]  /*bf10*/  STS.128 [R65+0x6000], R4 ;  /* 0x0060000441007388 */ /* 0x0003e20000000c00 */
        /* <DEDUP_REMOVED lines=8> */
[C---:B------:R-:W-:Y:S01]  /*bfa0*/  FFMA R15, R27.reuse, R32, R15 ;  /* 0x000000201b0f7223 */ /* 0x040fe2000000000f */
[C---:B------:R-:W-:Y:S01]  /*bfb0*/  FMUL R16, R24.reuse, R16 ;  /* 0x0000001018107220 */ /* 0x040fe20000400000 */
[----:B------:R-:W-:Y:S01]  /*bfc0*/  F2FP.TF32.F32.PACK_B R12, R12 ;  /* 0x0000000cff0c723e */ /* 0x000fe200024050ff */
[----:B------:R1:W-:Y:S01]  /*bfd0*/  STS.128 [R64+0x6010], R8 ;  /* 0x0060100840007388 */ /* 0x0003e20000000c00 */
[C---:B------:R-:W-:Y:S01]  /*bfe0*/  FMUL R17, R24.reuse, R17 ;  /* 0x0000001118117220 */ /* 0x040fe20000400000 */
[C---:B------:R-:W-:Y:S01]  /*bff0*/  FMUL R18, R24.reuse, R18 ;  /* 0x0000001218127220 */ /* 0x040fe20000400000 */
[----:B------:R-:W-:Y:S01]  /*c000*/  FMUL R19, R24, R19 ;  /* 0x0000001318137220 */ /* 0x000fe20000400000 */
[----:B------:R-:W-:Y:S01]  /*c010*/  F2FP.TF32.F32.PACK_B R13, R13 ;  /* 0x0000000dff0d723e */ /* 0x000fe200024050ff */
[C---:B------:R-:W-:Y:S01]  /*c020*/  FFMA R16, R27.reuse, R33, R16 ;  /* 0x000000211b107223 */ /* 0x040fe20000000010 */
[----:B------:R-:W-:Y:S01]  /*c030*/  F2FP.TF32.F32.PACK_B R14, R14 ;  /* 0x0000000eff0e723e */ /* 0x000fe200024050ff */
[C---:B------:R-:W-:Y:S01]  /*c040*/  FFMA R17, R27.reuse, R34, R17 ;  /* 0x000000221b117223 */ /* 0x040fe20000000011 */
[----:B------:R-:W-:Y:S01]  /*c050*/  F2FP.TF32.F32.PACK_B R15, R15 ;  /* 0x0000000fff0f723e */ /* 0x000fe200024050ff */
[C---:B------:R-:W-:Y:S01]  /*c060*/  FFMA R18, R27.reuse, R35, R18 ;  /* 0x000000231b127223 */ /* 0x040fe20000000012 */
[----:B------:R-:W-:Y:S01]  /*c070*/  FFMA R19, R27, R36, R19 ;  /* 0x000000241b137223 */ /* 0x000fe20000000013 */
[----:B------:R-:W-:Y:S02]  /*c080*/  F2FP.TF32.F32.PACK_B R16, R16 ;  /* 0x00000010ff10723e */ /* 0x000fe400024050ff */
[----:B------:R1:W-:Y:S01]  /*c090*/  STS.128 [R63+0x6020], R12 ;  /* 0x0060200c3f007388 */ /* 0x0003e20000000c00 */
[----:B------:R-:W-:Y:S02]  /*c0a0*/  F2FP.TF32.F32.PACK_B R17, R17 ;  /* 0x00000011ff11723e */ /* 0x000fe400024050ff */
        /* <DEDUP_REMOVED lines=25> */
.L_x_180:
[----:B------:R-:W-:Y:S05]  /*c240*/  BSYNC.RECONVERGENT B0 ;  /* 0x0000000000007941 */ /* 0x000fea0003800200 */
.L_x_179:
[----:B------:R-:W-:Y:S01]  /*c250*/  BAR.SYNC.DEFER_BLOCKING 0x1, 0x80 ;  /* 0x0042000000007b1d */ /* 0x000fe20000010000 */
[----:B------:R-:W-:Y:S01]  /*c260*/  UISETP.NE.AND UP0, UPT, UR52, -0x8, UPT ;  /* 0xfffffff83400788c */ /* 0x000fe2000bf05270 */
[----:B------:R-:W-:Y:S08]  /*c270*/  IADD3 R22, PT, PT, R22, 0x1, RZ ;  /* 0x0000000116167810 */ /* 0x000ff00007ffe0ff */
[----:B------:R-:W-:Y:S05]  /*c280*/  BRA.U !UP0, `(.L_x_181) ;  /* 0x0000000108287547 */ /* 0x000fea000b800000 */
[----:B------:R-:W-:Y:S01]  /*c290*/  ISETP.NE.AND P0, PT, R72, RZ, PT ;  /* 0x000000ff4800720c */ /* 0x000fe20003f05270 */
[----:B------:R-:W-:Y:S01]  /*c2a0*/  IMAD.U32 R2, RZ, RZ, UR47 ;  /* 0x0000002fff027e24 */ /* 0x000fe2000f8e00ff */
[----:B------:R-:W-:Y:S01]  /*c2b0*/  UIADD3 UR4, UPT, UPT, UR47, 0x1, URZ ;  /* 0x000000012f047890 */ /* 0x000fe2000fffe0ff */
[----:B------:R-:W-:Y:S03]  /*c2c0*/  IMAD.U32 R0, RZ, RZ, UR53 ;  /* 0x00000035ff007e24 */ /* 0x000fe6000f8e00ff */
[----:B------:R-:W-:Y:S04]  /*c2d0*/  UISETP.NE.AND UP0, UPT, UR4, 0x4, UPT ;  /* 0x000000040400788c */ /* 0x000fe8000bf05270 */
[----:B------:R-:W-:Y:S03]  /*c2e0*/  USEL UR47, UR4, URZ, UP0 ;  /* 0x000000ff042f7287 */ /* 0x000fe60008000000 */
[----:B------:R-:W-:Y:S05]  /*c2f0*/  @P0 LEA R2, R2, UR43, 0x3 ;  /* 0x0000002b02020c11 */ /* 0x000fea000f8e18ff */
[----:B------:R-:W-:Y:S05]  /*c300*/  @P0 VIADD R2, R2, 0x60 ;  /* 0x0000006002020836 */ /* 0x000fea0000000000 */
[----:B------:R-:W-:Y:S04]  /*c310*/  @P0 PRMT R0, R0, 0x654, R2 ;  /* 0x0000065400000816 */ /* 0x000fe80000000002 */
[----:B------:R2:W-:Y:S03]  /*c320*/  @P0 SYNCS.ARRIVE.TRANS64.RED.A1T0 RZ, [R0+URZ], RZ ;  /* 0x000000ff00ff09a7 */ /* 0x0005e600081004ff */
.L_x_181:
[----:B------:R-:W-:Y:S01]  /*c330*/  R2UR UR6, R71 ;  /* 0x00000000470672ca */ /* 0x000fe200000e0000 */
[----:B------:R-:W-:Y:S01]  /*c340*/  UIADD3 UR52, UPT, UPT, UR52, 0x8, URZ ;  /* 0x0000000834347890 */ /* 0x000fe2000fffe0ff */
[----:B------:R-:W-:Y:S02]  /*c350*/  R2UR UR5, R54 ;  /* 0x00000000360572ca */ /* 0x000fe400000e0000 */
[----:B------:R-:W-:Y:S02]  /*c360*/  R2UR UR4, R55 ;  /* 0x00000000370472ca */ /* 0x000fe400000e0000 */
[----:B------:R-:W-:Y:S02]  /*c370*/  R2UR UR36, R70 ;  /* 0x00000000462472ca */ /* 0x000fe400000e0000 */
[----:B------:R-:W-:Y:S02]  /*c380*/  ISETP.NE.AND P0, PT, R59, 0x2, PT ;  /* 0x000000023b00780c */ /* 0x000fe40003f05270 */
[----:B------:R-:W-:Y:S02]  /*c390*/  ISETP.NE.AND P1, PT, R22, 0x4, PT ;  /* 0x000000041600780c */ /* 0x000fe40003f25270 */
[----:B------:R-:W-:Y:S01]  /*c3a0*/  SEL R2, RZ, 0x1, P0 ;  /* 0x00000001ff027807 */ /* 0x000fe20000000000 */
[----:B------:R-:W-:Y:S01]  /*c3b0*/  UISETP.NE.AND UP0, UPT, UR6, URZ, UPT ;  /* 0x000000ff0600728c */ /* 0x000fe2000bf05270 */
[----:B--2---:R-:W-:Y:S01]  /*c3c0*/  SEL R0, RZ, 0x1, P1 ;  /* 0x00000001ff007807 */ /* 0x004fe20000800000 */
[----:B------:R-:W-:Y:S01]  /*c3d0*/  UIADD3 UR27, UPT, UPT, UR37, UR5, URZ ;  /* 0x00000005251b7290 */ /* 0x000fe2000fffe0ff */
[----:B------:R-:W-:Y:S01]  /*c3e0*/  LOP3.LUT R61, R61, R2, RZ, 0x3c, !PT ;  /* 0x000000023d3d7212 */ /* 0x000fe200078e3cff */
[----:B------:R-:W-:Y:S01]  /*c3f0*/  UIADD3 UR26, UPT, UPT, UR38, UR4, URZ ;  /* 0x00000004261a7290 */ /* 0x000fe2000fffe0ff */
[----:B------:R-:W-:Y:S02]  /*c400*/  LOP3.LUT R62, R62, R0, RZ, 0x3c, !PT ;  /* 0x000000003e3e7212 */ /* 0x000fe400078e3cff */
[----:B------:R-:W-:Y:S02]  /*c410*/  SEL R59, R59, RZ, P0 ;  /* 0x000000ff3b3b7207 */ /* 0x000fe40000000000 */
[----:B------:R-:W-:Y:S01]  /*c420*/  SEL R22, R22, RZ, P1 ;  /* 0x000000ff16167207 */ /* 0x000fe20000800000 */
[----:B------:R-:W-:Y:S06]  /*c430*/  BRA.U UP0, `(.L_x_182) ;  /* 0xffffffa1009c7547 */ /* 0x000fec000b83ffff */
[----:B------:R-:W-:-:S13]  /*c440*/  R2UR UR4, R56 ;  /* 0x00000000380472ca */ /* 0x000fda00000e0000 */
[----:B------:R-:W-:-:S09]  /*c450*/  UISETP.NE.AND UP0, UPT, UR4, URZ, UPT ;  /* 0x000000ff0400728c */ /* 0x000fd2000bf05270 */
[----:B------:R-:W-:Y:S05]  /*c460*/  BRA.U !UP0, `(.L_x_183) ;  /* 0x0000000108487547 */ /* 0x000fea000b800000 */
[----:B------:R-:W2:Y:S02]  /*c470*/  LDCU.64 UR4, c[0x0][0x890] ;  /* 0x00011200ff0477ac */ /* 0x000ea40008000a00 */
[----:B--2---:R-:W-:-:S04]  /*c480*/  UISETP.NE.U32.AND UP0, UPT, UR4, URZ, UPT ;  /* 0x000000ff0400728c */ /* 0x004fc8000bf05070 */
[----:B------:R-:W-:-:S09]  /*c490*/  UISETP.NE.AND.EX UP0, UPT, UR5, URZ, UPT, UP0 ;  /* 0x000000ff0500728c */ /* 0x000fd2000bf05300 */
[----:B------:R-:W-:Y:S05]  /*c4a0*/  BRA.U UP0, `(.L_x_184) ;  /* 0x00000001000c7547 */ /* 0x000fea000b800000 */
[----:B------:R-:W-:-:S13]  /*c4b0*/  FSETP.NEU.AND P0, PT, R27, RZ, PT ;  /* 0x000000ff1b00720b */ /* 0x000fda0003f0d000 */
[----:B------:R-:W-:Y:S05]  /*c4c0*/  @!P0 EXIT ;  /* 0x000000000000894d */ /* 0x000fea0003800000 */
[----:B------:R-:W-:Y:S05]  /*c4d0*/  BRA `(.L_x_183) ;  /* 0x00000000002c7947 */ /* 0x000fea0003800000 */
.L_x_184:
[----:B------:R-:W-:Y:S01]  /*c4e0*/  ISETP.NE.AND P0, PT, R58, RZ, PT ;  /* 0x000000ff3a00720c */ /* 0x000fe20003f05270 */
[----:B------:R-:W-:-:S12]  /*c4f0*/  BSSY.RECONVERGENT B0, `(.L_x_183) ;  /* 0x0000009000007945 */ /* 0x000fd80003800200 */
[----:B------:R-:W-:Y:S05]  /*c500*/  @P0 BRA `(.L_x_185) ;  /* 0x0000000000140947 */ /* 0x000fea0003800000 */
[----:B------:R-:W2:Y:S02]  /*c510*/  LDCU.64 UR4, c[0x0][0x888] ;  /* 0x00011100ff0477ac */ /* 0x000ea40008000a00 */
[----:B--2---:R-:W-:-:S04]  /*c520*/  ISETP.NE.U32.AND P0, PT, RZ, UR4, PT ;  /* 0x00000004ff007c0c */ /* 0x004fc8000bf05070 */
[----:B------:R-:W-:-:S13]  /*c530*/  ISETP.NE.AND.EX P0, PT, RZ, UR5, PT, P0 ;  /* 0x00000005ff007c0c */ /* 0x000fda000bf05300 */
[----:B------:R-:W-:Y:S05]  /*c540*/  @!P0 EXIT ;  /* 0x000000000000894d */ /* 0x000fea0003800000 */
[----:B------:R-:W-:Y:S05]  /*c550*/  BRA `(.L_x_186) ;  /* 0x0000000000087947 */ /* 0x000fea0003800000 */
.L_x_185:
[----:B------:R-:W-:-:S13]  /*c560*/  FSETP.NEU.AND P0, PT, R27, RZ, PT ;  /* 0x000000ff1b00720b */ /* 0x000fda0003f0d000 */
[----:B------:R-:W-:Y:S05]  /*c570*/  @!P0 EXIT ;  /* 0x000000000000894d */ /* 0x000fea0003800000 */
.L_x_186:
[----:B------:R-:W-:Y:S05]  /*c580*/  BSYNC.RECONVERGENT B0 ;  /* 0x0000000000007941 */ /* 0x000fea0003800200 */
.L_x_183:
[----:B------:R-:W-:Y:S01]  /*c590*/  ULEA UR4, UR47, UR43, 0x3 ;  /* 0x0000002b2f047291 */ /* 0x000fe2000f8e18ff */
[----:B------:R-:W-:-:S04]  /*c5a0*/  DEPBAR.LE SB0, 0x0 ;  /* 0x000080000000791a */ /* 0x000fc80000000000 */
[----:B------:R-:W-:-:S04]  /*c5b0*/  UIADD3 UR4, UPT, UPT, UR4, 0x60, URZ ;  /* 0x0000006004047890 */ /* 0x000fc8000fffe0ff */
[----:B------:R-:W-:-:S09]  /*c5c0*/  UPRMT UR4, UR53, 0x654, UR4 ;  /* 0x0000065435047896 */ /* 0x000fd20008000004 */
[----:B------:R-:W-:Y:S01]  /*c5d0*/  SYNCS.ARRIVE.TRANS64.RED.A1T0 RZ, [UR4], RZ ;  /* 0x000000ffffff79a7 */ /* 0x000fe20008100404 */
[----:B------:R-:W-:Y:S05]  /*c5e0*/  EXIT ;  /* 0x000000000000794d */ /* 0x000fea0003800000 */
.L_x_24:
[----:B---3--:R3:W4:Y:S02]  /*c5f0*/  SYNCS.PHASECHK.TRANS64.TRYWAIT P0, [R0+URZ+0x100], R2 ;  /* 0x00010002000075a7 */ /* 0x00872400080011ff */
[----:B----4-:R-:W-:Y:S05]  /*c600*/  @!P0 NANOSLEEP.SYNCS 0x989680 ;  /* 0x009896800000895d */ /* 0x010fea0003900000 */
[----:B------:R-:W4:Y:S02]  /*c610*/  @!P0 SYNCS.PHASECHK.TRANS64 P0, [R0+URZ+0x100], R2 ;  /* 0x00010002000085a7 */ /* 0x000f2400080010ff */
[----:B----4-:R-:W-:Y:S05]  /*c620*/  @!P0 BRA `(.L_x_24) ;  /* 0xfffffffc00f08947 */ /* 0x010fea000383ffff */
[----:B------:R-:W-:Y:S05]  /*c630*/  BRA `(.L_x_187) ;  /* 0xffffff5400287947 */ /* 0x000fea000383ffff */
.L_x_27:
[----:B--2---:R-:W-:-:S07]  /*c640*/  MOV R0, UR33 ;  /* 0x0000002100007c02 */ /* 0x004fce0008000f00 */
.L_x_188:
[----:B--2---:R2:W3:Y:S02]  /*c650*/  SYNCS.PHASECHK.TRANS64.TRYWAIT P0, [R0+URZ+0x20], R3 ;  /* 0x00002003000075a7 */ /* 0x0044e400080011ff */
[----:B---3--:R-:W-:Y:S05]  /*c660*/  @!P0 NANOSLEEP.SYNCS 0x989680 ;  /* 0x009896800000895d */ /* 0x008fea0003900000 */
[----:B------:R-:W3:Y:S02]  /*c670*/  @!P0 SYNCS.PHASECHK.TRANS64 P0, [R0+URZ+0x20], R3 ;  /* 0x00002003000085a7 */ /* 0x000ee400080010ff */
[----:B---3--:R-:W-:Y:S05]  /*c680*/  @!P0 BRA `(.L_x_188) ;  /* 0xfffffffc00f08947 */ /* 0x008fea000383ffff */
[----:B------:R-:W-:Y:S05]  /*c690*/  BRA `(.L_x_26) ;  /* 0xffffff5400807947 */ /* 0x000fea000383ffff */
.L_x_34:
[----:B--2---:R-:W-:-:S07]  /*c6a0*/  MOV R0, UR7 ;  /* 0x0000000700007c02 */ /* 0x004fce0008000f00 */
.L_x_189:
[----:B-1----:R1:W2:Y:S02]  /*c6b0*/  SYNCS.PHASECHK.TRANS64.TRYWAIT P0, [R0+URZ+0x20], R3 ;  /* 0x00002003000075a7 */ /* 0x0022a400080011ff */
[----:B--2---:R-:W-:Y:S05]  /*c6c0*/  @!P0 NANOSLEEP.SYNCS 0x989680 ;  /* 0x009896800000895d */ /* 0x004fea0003900000 */
[----:B------:R-:W2:Y:S02]  /*c6d0*/  @!P0 SYNCS.PHASECHK.TRANS64 P0, [R0+URZ+0x20], R3 ;  /* 0x00002003000085a7 */ /* 0x000ea400080010ff */
[----:B--2---:R-:W-:Y:S05]  /*c6e0*/  @!P0 BRA `(.L_x_189) ;  /* 0xfffffffc00f08947 */ /* 0x004fea000383ffff */
[----:B------:R-:W-:Y:S05]  /*c6f0*/  BRA `(.L_x_33) ;  /* 0xffffff5800747947 */ /* 0x000fea000383ffff */
.L_x_41:
[----:B-1----:R1:W2:Y:S02]  /*c700*/  SYNCS.PHASECHK.TRANS64.TRYWAIT P0, [R3+URZ+0x90], R0 ;  /* 0x00009000030075a7 */ /* 0x0022a400080011ff */
[----:B--2---:R-:W-:Y:S05]  /*c710*/  @!P0 NANOSLEEP.SYNCS 0x989680 ;  /* 0x009896800000895d */ /* 0x004fea0003900000 */
[----:B------:R-:W2:Y:S02]  /*c720*/  @!P0 SYNCS.PHASECHK.TRANS64 P0, [R3+URZ+0x90], R0 ;  /* 0x00009000030085a7 */ /* 0x000ea400080010ff */
[----:B--2---:R-:W-:Y:S05]  /*c730*/  @!P0 BRA `(.L_x_41) ;  /* 0xfffffffc00f08947 */ /* 0x004fea000383ffff */
[----:B------:R-:W-:Y:S05]  /*c740*/  BRA `(.L_x_190) ;  /* 0xffffff5c005c7947 */ /* 0x000fea000383ffff */
.L_x_45:
[----:B------:R-:W-:-:S07]  /*c750*/  MOV R0, UR4 ;  /* 0x0000000400007c02 */ /* 0x000fce0008000f00 */
.L_x_191:
[----:B-1----:R1:W2:Y:S02]  /*c760*/  SYNCS.PHASECHK.TRANS64.TRYWAIT P0, [R0+URZ], R2 ;  /* 0x00000002000075a7 */ /* 0x0022a400080011ff */
[----:B--2---:R-:W-:Y:S05]  /*c770*/  @!P0 NANOSLEEP.SYNCS 0x989680 ;  /* 0x009896800000895d */ /* 0x004fea0003900000 */
[----:B------:R-:W2:Y:S02]  /*c780*/  @!P0 SYNCS.PHASECHK.TRANS64 P0, [R0+URZ], R2 ;  /* 0x00000002000085a7 */ /* 0x000ea400080010ff */
[----:B--2---:R-:W-:Y:S05]  /*c790*/  @!P0 BRA `(.L_x_191) ;  /* 0xfffffffc00f08947 */ /* 0x004fea000383ffff */
[----:B------:R-:W-:Y:S05]  /*c7a0*/  BRA `(.L_x_192) ;  /* 0xffffff6400087947 */ /* 0x000fea000383ffff */
.L_x_46:
[----:B------:R-:W-:-:S07]  /*c7b0*/  MOV R0, UR5 ;  /* 0x0000000500007c02 */ /* 0x000fce0008000f00 */
.L_x_193:
[----:B-1----:R1:W2:Y:S02]  /*c7c0*/  SYNCS.PHASECHK.TRANS64.TRYWAIT P0, [R0+URZ], R3 ;  /* 0x00000003000075a7 */ /* 0x0022a400080011ff */
[----:B--2---:R-:W-:Y:S05]  /*c7d0*/  @!P0 NANOSLEEP.SYNCS 0x989680 ;  /* 0x009896800000895d */ /* 0x004fea0003900000 */
[----:B------:R-:W2:Y:S02]  /*c7e0*/  @!P0 SYNCS.PHASECHK.TRANS64 P0, [R0+URZ], R3 ;  /* 0x00000003000085a7 */ /* 0x000ea400080010ff */
[----:B--2---:R-:W-:Y:S05]  /*c7f0*/  @!P0 BRA `(.L_x_193) ;  /* 0xfffffffc00f08947 */ /* 0x004fea000383ffff */
[----:B------:R-:W-:Y:S05]  /*c800*/  BRA `(.L_x_194) ;  /* 0xffffff6400147947 */ /* 0x000fea000383ffff */
.L_x_47:
[----:B------:R-:W-:-:S07]  /*c810*/  MOV R0, UR5 ;  /* 0x0000000500007c02 */ /* 0x000fce0008000f00 */
.L_x_195:
[----:B-1----:R1:W2:Y:S02]  /*c820*/  SYNCS.PHASECHK.TRANS64.TRYWAIT P0, [R0+URZ], R3 ;  /* 0x00000003000075a7 */ /* 0x0022a400080011ff */
[----:B--2---:R-:W-:Y:S05]  /*c830*/  @!P0 NANOSLEEP.SYNCS 0x989680 ;  /* 0x009896800000895d */ /* 0x004fea0003900000 */
[----:B------:R-:W2:Y:S02]  /*c840*/  @!P0 SYNCS.PHASECHK.TRANS64 P0, [R0+URZ], R3 ;  /* 0x00000003000085a7 */ /* 0x000ea400080010ff */
[----:B--2---:R-:W-:Y:S05]  /*c850*/  @!P0 BRA `(.L_x_195) ;  /* 0xfffffffc00f08947 */ /* 0x004fea000383ffff */
[----:B------:R-:W-:Y:S05]  /*c860*/  BRA `(.L_x_196) ;  /* 0xffffff6400207947 */ /* 0x000fea000383ffff */
.L_x_50:
[----:B--2---:R2:W3:Y:S02]  /*c870*/  SYNCS.PHASECHK.TRANS64.TRYWAIT P0, [R0+URZ+0xf0], R4 ;  /* 0x0000f004000075a7 */ /* 0x0044e400080011ff */
[----:B---3--:R-:W-:Y:S05]  /*c880*/  @!P0 NANOSLEEP.SYNCS 0x989680 ;  /* 0x009896800000895d */ /* 0x008fea0003900000 */
[----:B------:R-:W3:Y:S02]  /*c890*/  @!P0 SYNCS.PHASECHK.TRANS64 P0, [R0+URZ+0xf0], R4 ;  /* 0x0000f004000085a7 */ /* 0x000ee400080010ff */
[----:B---3--:R-:W-:Y:S05]  /*c8a0*/  @!P0 BRA `(.L_x_50) ;  /* 0xfffffffc00f08947 */ /* 0x008fea000383ffff */
[----:B------:R-:W-:Y:S05]  /*c8b0*/  BRA `(.L_x_197) ;  /* 0xffffff64007c7947 */ /* 0x000fea000383ffff */
.L_x_51:
[----:B------:R-:W-:-:S07]  /*c8c0*/  MOV R0, UR4 ;  /* 0x0000000400007c02 */ /* 0x000fce0008000f00 */
.L_x_198:
[----:B--2---:R2:W3:Y:S02]  /*c8d0*/  SYNCS.PHASECHK.TRANS64.TRYWAIT P0, [R0+URZ+0xa0], R5 ;  /* 0x0000a005000075a7 */ /* 0x0044e400080011ff */
[----:B---3--:R-:W-:Y:S05]  /*c8e0*/  @!P0 NANOSLEEP.SYNCS 0x989680 ;  /* 0x009896800000895d */ /* 0x008fea0003900000 */
[----:B------:R-:W3:Y:S02]  /*c8f0*/  @!P0 SYNCS.PHASECHK.TRANS64 P0, [R0+URZ+0xa0], R5 ;  /* 0x0000a005000085a7 */ /* 0x000ee400080010ff */
[----:B---3--:R-:W-:Y:S05]  /*c900*/  @!P0 BRA `(.L_x_198) ;  /* 0xfffffffc00f08947 */ /* 0x008fea000383ffff */
[----:B------:R-:W-:Y:S05]  /*c910*/  BRA `(.L_x_199) ;  /* 0xffffff64008c7947 */ /* 0x000fea000383ffff */
.L_x_52:
[----:B--2---:R2:W3:Y:S02]  /*c920*/  SYNCS.PHASECHK.TRANS64.TRYWAIT P1, [R0+URZ+0x90], R4 ;  /* 0x00009004000075a7 */ /* 0x0044e400080211ff */
[----:B---3--:R-:W-:Y:S05]  /*c930*/  @!P1 NANOSLEEP.SYNCS 0x989680 ;  /* 0x009896800000995d */ /* 0x008fea0003900000 */
[----:B------:R-:W3:Y:S02]  /*c940*/  @!P1 SYNCS.PHASECHK.TRANS64 P1, [R0+URZ+0x90], R4 ;  /* 0x00009004000095a7 */ /* 0x000ee400080210ff */
[----:B---3--:R-:W-:Y:S05]  /*c950*/  @!P1 BRA `(.L_x_52) ;  /* 0xfffffffc00f09947 */ /* 0x008fea000383ffff */
[----:B------:R-:W-:Y:S05]  /*c960*/  BRA `(.L_x_200) ;  /* 0xffffff6400bc7947 */ /* 0x000fea000383ffff */
.L_x_55:
[----:B------:R-:W-:-:S07]  /*c970*/  MOV R0, UR4 ;  /* 0x0000000400007c02 */ /* 0x000fce0008000f00 */
.L_x_201:
[----:B--2---:R2:W3:Y:S02]  /*c980*/  SYNCS.PHASECHK.TRANS64.TRYWAIT P0, [R0+URZ+0xa0], R2 ;  /* 0x0000a002000075a7 */ /* 0x0044e400080011ff */
[----:B---3--:R-:W-:Y:S05]  /*c990*/  @!P0 NANOSLEEP.SYNCS 0x989680 ;  /* 0x009896800000895d */ /* 0x008fea0003900000 */
[----:B------:R-:W3:Y:S02]  /*c9a0*/  @!P0 SYNCS.PHASECHK.TRANS64 P0, [R0+URZ+0xa0], R2 ;  /* 0x0000a002000085a7 */ /* 0x000ee400080010ff */
[----:B---3--:R-:W-:Y:S05]  /*c9b0*/  @!P0 BRA `(.L_x_201) ;  /* 0xfffffffc00f08947 */ /* 0x008fea000383ffff */
[----:B------:R-:W-:Y:S05]  /*c9c0*/  BRA `(.L_x_54) ;  /* 0xffffff6800107947 */ /* 0x000fea000383ffff */
.L_x_64:
[----:B--2---:R-:W-:-:S04]  /*c9d0*/  MOV R5, UR5 ;  /* 0x0000000500057c02 */ /* 0x004fc80008000f00 */
[----:B------:R2:W3:Y:S03]  /*c9e0*/  SYNCS.PHASECHK.TRANS64.TRYWAIT P0, [R5+URZ+0x8], R6 ;  /* 0x00000806050075a7 */ /* 0x0004e600080011ff */
[----:B---3--:R-:W-:Y:S05]  /*c9f0*/  @!P0 NANOSLEEP.SYNCS 0x989680 ;  /* 0x009896800000895d */ /* 0x008fea0003900000 */
[----:B------:R-:W3:Y:S02]  /*ca00*/  @!P0 SYNCS.PHASECHK.TRANS64 P0, [R5+URZ+0x8], R6 ;  /* 0x00000806050085a7 */ /* 0x000ee400080010ff */
[----:B---3--:R-:W-:Y:S05]  /*ca10*/  @!P0 BRA `(.L_x_64) ;  /* 0xfffffffc00ec8947 */ /* 0x008fea000383ffff */
[----:B------:R-:W-:Y:S05]  /*ca20*/  BRA `(.L_x_63) ;  /* 0xffffff6800c47947 */ /* 0x000fea000383ffff */
.L_x_66:
[----:B------:R-:W-:Y:S01]  /*ca30*/  BSSY B0, `(.L_x_202) ;  /* 0x0000006000007945 */ /* 0x000fe20003800000 */
[----:B------:R-:W-:-:S07]  /*ca40*/  MOV R15, 0xffffffff ;  /* 0xffffffff000f7802 */ /* 0x000fce0000000f00 */
[----:B-12--5:R-:W-:Y:S05]  /*ca50*/  WARPSYNC.COLLECTIVE R15, `(.L_x_203) ;  /* 0x000000000f0c7348 */ /* 0x026fea0003c00000 */
[----:B------:R-:W-:Y:S02]  /*ca60*/  ELECT P6, UR79, PT ;  /* 0x00000000004f782f */ /* 0x000fe400038c0000 */
[----:B------:R-:W-:Y:S01]  /*ca70*/  MOV R14, UR79 ;  /* 0x0000004f000e7c02 */ /* 0x000fe20008000f00 */
[----:B-12--5:R-:W-:Y:S10]  /*ca80*/  ENDCOLLECTIVE ;  /* 0x000000000000791b */ /* 0x026ff40003800000 */
.L_x_203:
[----:B------:R-:W-:Y:S05]  /*ca90*/  BSYNC B0 ;  /* 0x0000000000007941 */ /* 0x000fea0003800000 */
.L_x_202:
[----:B------:R-:W-:Y:S01]  /*caa0*/  PLOP3.LUT P0, PT, P6, PT, PT, 0x80, 0x8 ;  /* 0x000000000008781c */ /* 0x000fe2000370f070 */
[----:B------:R-:W-:-:S12]  /*cab0*/  BRA `(.L_x_204) ;  /* 0xffffff6800f07947 */ /* 0x000fd8000383ffff */
.L_x_68:
[----:B--2---:R-:W-:-:S04]  /*cac0*/  MOV R3, UR5 ;  /* 0x0000000500037c02 */ /* 0x004fc80008000f00 */
[----:B------:R2:W3:Y:S03]  /*cad0*/  SYNCS.PHASECHK.TRANS64.TRYWAIT P0, [R3+URZ+0x8], R4 ;  /* 0x00000804030075a7 */ /* 0x0004e600080011ff */
[----:B---3--:R-:W-:Y:S05]  /*cae0*/  @!P0 NANOSLEEP.SYNCS 0x989680 ;  /* 0x009896800000895d */ /* 0x008fea0003900000 */
[----:B------:R-:W3:Y:S02]  /*caf0*/  @!P0 SYNCS.PHASECHK.TRANS64 P0, [R3+URZ+0x8], R4 ;  /* 0x00000804030085a7 */ /* 0x000ee400080010ff */
[----:B---3--:R-:W-:Y:S05]  /*cb00*/  @!P0 BRA `(.L_x_68) ;  /* 0xfffffffc00ec8947 */ /* 0x008fea000383ffff */
[----:B------:R-:W-:Y:S05]  /*cb10*/  BRA `(.L_x_67) ;  /* 0xffffff6800f47947 */ /* 0x000fea000383ffff */
.L_x_69:
[----:B-1----:R1:W2:Y:S02]  /*cb20*/  SYNCS.PHASECHK.TRANS64.TRYWAIT P0, [R0+URZ+0x90], R4 ;  /* 0x00009004000075a7 */ /* 0x0022a400080011ff */
[----:B--2---:R-:W-:Y:S05]  /*cb30*/  @!P0 NANOSLEEP.SYNCS 0x989680 ;  /* 0x009896800000895d */ /* 0x004fea0003900000 */
[----:B------:R-:W2:Y:S02]  /*cb40*/  @!P0 SYNCS.PHASECHK.TRANS64 P0, [R0+URZ+0x90], R4 ;  /* 0x00009004000085a7 */ /* 0x000ea400080010ff */
[----:B--2---:R-:W-:Y:S05]  /*cb50*/  @!P0 BRA `(.L_x_69) ;  /* 0xfffffffc00f08947 */ /* 0x004fea000383ffff */
[----:B------:R-:W-:Y:S05]  /*cb60*/  BRA `(.L_x_205) ;  /* 0xffffff7000007947 */ /* 0x000fea000383ffff */
.L_x_71:
[----:B------:R-:W-:-:S07]  /*cb70*/  MOV R0, UR46 ;  /* 0x0000002e00007c02 */ /* 0x000fce0008000f00 */
.L_x_206:
[----:B-1----:R1:W2:Y:S02]  /*cb80*/  SYNCS.PHASECHK.TRANS64.TRYWAIT P0, [R0+URZ+0xd0], R4 ;  /* 0x0000d004000075a7 */ /* 0x0022a400080011ff */
[----:B--2---:R-:W-:Y:S05]  /*cb90*/  @!P0 NANOSLEEP.SYNCS 0x989680 ;  /* 0x009896800000895d */ /* 0x004fea0003900000 */
[----:B------:R-:W2:Y:S02]  /*cba0*/  @!P0 SYNCS.PHASECHK.TRANS64 P0, [R0+URZ+0xd0], R4 ;  /* 0x0000d004000085a7 */ /* 0x000ea400080010ff */
[----:B--2---:R-:W-:Y:S05]  /*cbb0*/  @!P0 BRA `(.L_x_206) ;  /* 0xfffffffc00f08947 */ /* 0x004fea000383ffff */
[----:B------:R-:W-:Y:S05]  /*cbc0*/  BRA `(.L_x_207) ;  /* 0xffffff70004c7947 */ /* 0x000fea000383ffff */
.L_x_74:
[----:B------:R-:W-:Y:S07]  /*cbd0*/  MOV R0, UR7 ;  /* 0x0000000700007c02 */ /* 0x000fee0008000f00 */
.L_x_208:
[----:B-1----:R1:W2:Y:S02]  /*cbe0*/  SYNCS.PHASECHK.TRANS64.TRYWAIT P0, [R0+URZ], R4 ;  /* 0x00000004000075a7 */ /* 0x0022a400080011ff */
[----:B--2---:R-:W-:Y:S05]  /*cbf0*/  @!P0 NANOSLEEP.SYNCS 0x989680 ;  /* 0x009896800000895d */ /* 0x004fea0003900000 */
[----:B------:R-:W2:Y:S02]  /*cc00*/  @!P0 SYNCS.PHASECHK.TRANS64 P0, [R0+URZ], R4 ;  /* 0x00000004000085a7 */ /* 0x000ea400080010ff */
[----:B--2---:R-:W-:Y:S05]  /*cc10*/  @!P0 BRA `(.L_x_208) ;  /* 0xfffffffc00f08947 */ /* 0x004fea000383ffff */
[----:B------:R-:W-:Y:S05]  /*cc20*/  BRA `(.L_x_73) ;  /* 0xffffff7000607947 */ /* 0x000fea000383ffff */
.L_x_78:
[----:B-1----:R-:W-:-:S07]  /*cc30*/  MOV R0, UR4 ;  /* 0x0000000400007c02 */ /* 0x002fce0008000f00 */
.L_x_209:
[----:B-1----:R1:W2:Y:S02]  /*cc40*/  SYNCS.PHASECHK.TRANS64.TRYWAIT P0, [R0+URZ], R2 ;  /* 0x00000002000075a7 */ /* 0x0022a400080011ff */
[----:B--2---:R-:W-:Y:S05]  /*cc50*/  @!P0 NANOSLEEP.SYNCS 0x989680 ;  /* 0x009896800000895d */ /* 0x004fea0003900000 */
[----:B------:R-:W2:Y:S02]  /*cc60*/  @!P0 SYNCS.PHASECHK.TRANS64 P0, [R0+URZ], R2 ;  /* 0x00000002000085a7 */ /* 0x000ea400080010ff */
[----:B--2---:R-:W-:Y:S05]  /*cc70*/  @!P0 BRA `(.L_x_209) ;  /* 0xfffffffc00f08947 */ /* 0x004fea000383ffff */
[----:B------:R-:W-:Y:S05]  /*cc80*/  BRA `(.L_x_210) ;  /* 0xffffff7400a47947 */ /* 0x000fea000383ffff */
.L_x_79:
[----:B------:R-:W-:-:S07]  /*cc90*/  MOV R0, UR5 ;  /* 0x0000000500007c02 */ /* 0x000fce0008000f00 */
.L_x_211:
[----:B-1----:R1:W2:Y:S02]  /*cca0*/  SYNCS.PHASECHK.TRANS64.TRYWAIT P0, [R0+URZ], R3 ;  /* 0x00000003000075a7 */ /* 0x0022a400080011ff */
[----:B--2---:R-:W-:Y:S05]  /*ccb0*/  @!P0 NANOSLEEP.SYNCS 0x989680 ;  /* 0x009896800000895d */ /* 0x004fea0003900000 */
[----:B------:R-:W2:Y:S02]  /*ccc0*/  @!P0 SYNCS.PHASECHK.TRANS64 P0, [R0+URZ], R3 ;  /* 0x00000003000085a7 */ /* 0x000ea400080010ff */
[----:B--2---:R-:W-:Y:S05]  /*ccd0*/  @!P0 BRA `(.L_x_211) ;  /* 0xfffffffc00f08947 */ /* 0x004fea000383ffff */
[----:B------:R-:W-:Y:S05]  /*cce0*/  BRA `(.L_x_212) ;  /* 0xffffff7400b07947 */ /* 0x000fea000383ffff */
.L_x_80:
[----:B------:R-:W-:-:S07]  /*ccf0*/  MOV R0, UR5 ;  /* 0x0000000500007c02 */ /* 0x000fce0008000f00 */
.L_x_213:
[----:B-1----:R1:W2:Y:S02]  /*cd00*/  SYNCS.PHASECHK.TRANS64.TRYWAIT P0, [R0+URZ], R3 ;  /* 0x00000003000075a7 */ /* 0x0022a400080011ff */
[----:B--2---:R-:W-:Y:S05]  /*cd10*/  @!P0 NANOSLEEP.SYNCS 0x989680 ;  /* 0x009896800000895d */ /* 0x004fea0003900000 */
[----:B------:R-:W2:Y:S02]  /*cd20*/  @!P0 SYNCS.PHASECHK.TRANS64 P0, [R0+URZ], R3 ;  /* 0x00000003000085a7 */ /* 0x000ea400080010ff */
[----:B--2---:R-:W-:Y:S05]  /*cd30*/  @!P0 BRA `(.L_x_213) ;  /* 0xfffffffc00f08947 */ /* 0x004fea000383ffff */
[----:B------:R-:W-:Y:S05]  /*cd40*/  BRA `(.L_x_214) ;  /* 0xffffff7400bc7947 */ /* 0x000fea000383ffff */
.L_x_83:
[----:B------:R-:W-:-:S07]  /*cd50*/  MOV R0, UR41 ;  /* 0x0000002900007c02 */ /* 0x000fce0008000f00 */
.L_x_215:
[----:B-1----:R1:W2:Y:S02]  /*cd60*/  SYNCS.PHASECHK.TRANS64.TRYWAIT P1, [R0+URZ+0x110], R2 ;  /* 0x00011002000075a7 */ /* 0x0022a400080211ff */
[----:B--2---:R-:W-:Y:S05]  /*cd70*/  @!P1 NANOSLEEP.SYNCS 0x989680 ;  /* 0x009896800000995d */ /* 0x004fea0003900000 */
[----:B------:R-:W2:Y:S02]  /*cd80*/  @!P1 SYNCS.PHASECHK.TRANS64 P1, [R0+URZ+0x110], R2 ;  /* 0x00011002000095a7 */ /* 0x000ea400080210ff */
[----:B--2---:R-:W-:Y:S05]  /*cd90*/  @!P1 BRA `(.L_x_215) ;  /* 0xfffffffc00f09947 */ /* 0x004fea000383ffff */
[----:B------:R-:W-:Y:S05]  /*cda0*/  BRA `(.L_x_216) ;  /* 0xffffff7800087947 */ /* 0x000fea000383ffff */
.L_x_88:
[----:B--2---:R2:W3:Y:S02]  /*cdb0*/  SYNCS.PHASECHK.TRANS64.TRYWAIT P0, [R8+URZ+0x90], R0 ;  /* 0x00009000080075a7 */ /* 0x0044e400080011ff */
[----:B---3--:R-:W-:Y:S05]  /*cdc0*/  @!P0 NANOSLEEP.SYNCS 0x989680 ;  /* 0x009896800000895d */ /* 0x008fea0003900000 */
[----:B------:R-:W3:Y:S02]  /*cdd0*/  @!P0 SYNCS.PHASECHK.TRANS64 P0, [R8+URZ+0x90], R0 ;  /* 0x00009000080085a7 */ /* 0x000ee400080010ff */
[----:B---3--:R-:W-:Y:S05]  /*cde0*/  @!P0 BRA `(.L_x_88) ;  /* 0xfffffffc00f08947 */ /* 0x008fea000383ffff */
[----:B------:R-:W-:Y:S05]  /*cdf0*/  BRA `(.L_x_217) ;  /* 0xffffff7c00387947 */ /* 0x000fea000383ffff */
.L_x_91:
[----:B--2---:R-:W-:Y:S07]  /*ce00*/  MOV R0, UR21 ;  /* 0x0000001500007c02 */ /* 0x004fee0008000f00 */
.L_x_218:
[----:B--2---:R2:W3:Y:S02]  /*ce10*/  SYNCS.PHASECHK.TRANS64.TRYWAIT P1, [R0+URZ+0x88], R2 ;  /* 0x00008802000075a7 */ /* 0x0044e400080211ff */
[----:B---3--:R-:W-:Y:S05]  /*ce20*/  @!P1 NANOSLEEP.SYNCS 0x989680 ;  /* 0x009896800000995d */ /* 0x008fea0003900000 */
[----:B------:R-:W3:Y:S02]  /*ce30*/  @!P1 SYNCS.PHASECHK.TRANS64 P1, [R0+URZ+0x88], R2 ;  /* 0x00008802000095a7 */ /* 0x000ee400080210ff */
[----:B---3--:R-:W-:Y:S05]  /*ce40*/  @!P1 BRA `(.L_x_218) ;  /* 0xfffffffc00f09947 */ /* 0x008fea000383ffff */
[----:B------:R-:W-:Y:S05]  /*ce50*/  BRA `(.L_x_90) ;  /* 0xffffff8000b87947 */ /* 0x000fea000383ffff */
.L_x_94:
[----:B--2---:R-:W-:Y:S07]  /*ce60*/  MOV R0, UR21 ;  /* 0x0000001500007c02 */ /* 0x004fee0008000f00 */
.L_x_219:
[----:B--2---:R2:W3:Y:S02]  /*ce70*/  SYNCS.PHASECHK.TRANS64.TRYWAIT P0, [R0+URZ+0x60], R5 ;  /* 0x00006005000075a7 */ /* 0x0044e400080011ff */
[----:B---3--:R-:W-:Y:S05]  /*ce80*/  @!P0 NANOSLEEP.SYNCS 0x989680 ;  /* 0x009896800000895d */ /* 0x008fea0003900000 */
[----:B------:R-:W3:Y:S02]  /*ce90*/  @!P0 SYNCS.PHASECHK.TRANS64 P0, [R0+URZ+0x60], R5 ;  /* 0x00006005000085a7 */ /* 0x000ee400080010ff */
[----:B---3--:R-:W-:Y:S05]  /*cea0*/  @!P0 BRA `(.L_x_219) ;  /* 0xfffffffc00f08947 */ /* 0x008fea000383ffff */
[----:B------:R-:W-:Y:S05]  /*ceb0*/  BRA `(.L_x_220) ;  /* 0xffffff8400107947 */ /* 0x000fea000383ffff */
.L_x_95:
[----:B------:R-:W-:Y:S07]  /*cec0*/  MOV R0, UR21 ;  /* 0x0000001500007c02 */ /* 0x000fee0008000f00 */
.L_x_221:
[----:B--2---:R2:W3:Y:S02]  /*ced0*/  SYNCS.PHASECHK.TRANS64.TRYWAIT P0, [R0+URZ+0x68], R5 ;  /* 0x00006805000075a7 */ /* 0x0044e400080011ff */
[----:B---3--:R-:W-:Y:S05]  /*cee0*/  @!P0 NANOSLEEP.SYNCS 0x989680 ;  /* 0x009896800000895d */ /* 0x008fea0003900000 */
[----:B------:R-:W3:Y:S02]  /*cef0*/  @!P0 SYNCS.PHASECHK.TRANS64 P0, [R0+URZ+0x68], R5 ;  /* 0x00006805000085a7 */ /* 0x000ee400080010ff */
[----:B---3--:R-:W-:Y:S05]  /*cf00*/  @!P0 BRA `(.L_x_221) ;  /* 0xfffffffc00f08947 */ /* 0x008fea000383ffff */
[----:B------:R-:W-:Y:S05]  /*cf10*/  BRA `(.L_x_222) ;  /* 0xffffff84006c7947 */ /* 0x000fea000383ffff */
.L_x_96:
[----:B------:R-:W-:Y:S07]  /*cf20*/  MOV R0, UR21 ;  /* 0x0000001500007c02 */ /* 0x000fee0008000f00 */
.L_x_223:
[----:B--2---:R2:W3:Y:S02]  /*cf30*/  SYNCS.PHASECHK.TRANS64.TRYWAIT P0, [R0+URZ+0x70], R5 ;  /* 0x00007005000075a7 */ /* 0x0044e400080011ff */
[----:B---3--:R-:W-:Y:S05]  /*cf40*/  @!P0 NANOSLEEP.SYNCS 0x989680 ;  /* 0x009896800000895d */ /* 0x008fea0003900000 */
[----:B------:R-:W3:Y:S02]  /*cf50*/  @!P0 SYNCS.PHASECHK.TRANS64 P0, [R0+URZ+0x70], R5 ;  /* 0x00007005000085a7 */ /* 0x000ee400080010ff */
[----:B---3--:R-:W-:Y:S05]  /*cf60*/  @!P0 BRA `(.L_x_223) ;  /* 0xfffffffc00f08947 */ /* 0x008fea000383ffff */
[----:B------:R-:W-:Y:S05]  /*cf70*/  BRA `(.L_x_224) ;  /* 0xffffff8400d07947 */ /* 0x000fea000383ffff */
.L_x_97:
[----:B------:R-:W-:Y:S07]  /*cf80*/  MOV R0, UR21 ;  /* 0x0000001500007c02 */ /* 0x000fee0008000f00 */
.L_x_225:
[----:B--2---:R2:W3:Y:S02]  /*cf90*/  SYNCS.PHASECHK.TRANS64.TRYWAIT P0, [R0+URZ+0x78], R5 ;  /* 0x00007805000075a7 */ /* 0x0044e400080011ff */
[----:B---3--:R-:W-:Y:S05]  /*cfa0*/  @!P0 NANOSLEEP.SYNCS 0x989680 ;  /* 0x009896800000895d */ /* 0x008fea0003900000 */
[----:B------:R-:W3:Y:S02]  /*cfb0*/  @!P0 SYNCS.PHASECHK.TRANS64 P0, [R0+URZ+0x78], R5 ;  /* 0x00007805000085a7 */ /* 0x000ee400080010ff */
[----:B---3--:R-:W-:Y:S05]  /*cfc0*/  @!P0 BRA `(.L_x_225) ;  /* 0xfffffffc00f08947 */ /* 0x008fea000383ffff */
[----:B------:R-:W-:Y:S05]  /*cfd0*/  BRA `(.L_x_226) ;  /* 0xffffff8800307947 */ /* 0x000fea000383ffff */
.L_x_98:
[----:B------:R-:W-:Y:S07]  /*cfe0*/  MOV R0, UR21 ;  /* 0x0000001500007c02 */ /* 0x000fee0008000f00 */
.L_x_227:
[----:B--2---:R2:W3:Y:S02]  /*cff0*/  SYNCS.PHASECHK.TRANS64.TRYWAIT P0, [R0+URZ+0x60], R4 ;  /* 0x00006004000075a7 */ /* 0x0044e400080011ff */
[----:B---3--:R-:W-:Y:S05]  /*d000*/  @!P0 NANOSLEEP.SYNCS 0x989680 ;  /* 0x009896800000895d */ /* 0x008fea0003900000 */
[----:B------:R-:W3:Y:S02]  /*d010*/  @!P0 SYNCS.PHASECHK.TRANS64 P0, [R0+URZ+0x60], R4 ;  /* 0x00006004000085a7 */ /* 0x000ee400080010ff */
[----:B---3--:R-:W-:Y:S05]  /*d020*/  @!P0 BRA `(.L_x_227) ;  /* 0xfffffffc00f08947 */ /* 0x008fea000383ffff */
[----:B------:R-:W-:Y:S05]  /*d030*/  BRA `(.L_x_228) ;  /* 0xffffff8800987947 */ /* 0x000fea000383ffff */
.L_x_99:
[----:B------:R-:W-:Y:S07]  /*d040*/  MOV R0, UR21 ;  /* 0x0000001500007c02 */ /* 0x000fee0008000f00 */
.L_x_229:
[----:B--2---:R2:W3:Y:S02]  /*d050*/  SYNCS.PHASECHK.TRANS64.TRYWAIT P0, [R0+URZ+0x68], R4 ;  /* 0x00006804000075a7 */ /* 0x0044e400080011ff */
[----:B---3--:R-:W-:Y:S05]  /*d060*/  @!P0 NANOSLEEP.SYNCS 0x989680 ;  /* 0x009896800000895d */ /* 0x008fea0003900000 */
[----:B------:R-:W3:Y:S02]  /*d070*/  @!P0 SYNCS.PHASECHK.TRANS64 P0, [R0+URZ+0x68], R4 ;  /* 0x00006804000085a7 */ /* 0x000ee400080010ff */
[----:B---3--:R-:W-:Y:S05]  /*d080*/  @!P0 BRA `(.L_x_229) ;  /* 0xfffffffc00f08947 */ /* 0x008fea000383ffff */
[----:B------:R-:W-:Y:S05]  /*d090*/  BRA `(.L_x_230) ;  /* 0xffffff8800fc7947 */ /* 0x000fea000383ffff */
.L_x_100:
[----:B------:R-:W-:Y:S07]  /*d0a0*/  MOV R0, UR21 ;  /* 0x0000001500007c02 */ /* 0x000fee0008000f00 */
.L_x_231:
[----:B--2---:R2:W3:Y:S02]  /*d0b0*/  SYNCS.PHASECHK.TRANS64.TRYWAIT P0, [R0+URZ+0x70], R4 ;  /* 0x00007004000075a7 */ /* 0x0044e400080011ff */
[----:B---3--:R-:W-:Y:S05]  /*d0c0*/  @!P0 NANOSLEEP.SYNCS 0x989680 ;  /* 0x009896800000895d */ /* 0x008fea0003900000 */
[----:B------:R-:W3:Y:S02]  /*d0d0*/  @!P0 SYNCS.PHASECHK.TRANS64 P0, [R0+URZ+0x70], R4 ;  /* 0x00007004000085a7 */ /* 0x000ee400080010ff */
[----:B---3--:R-:W-:Y:S05]  /*d0e0*/  @!P0 BRA `(.L_x_231) ;  /* 0xfffffffc00f08947 */ /* 0x008fea000383ffff */
[----:B------:R-:W-:Y:S05]  /*d0f0*/  BRA `(.L_x_232) ;  /* 0xffffff8c00607947 */ /* 0x000fea000383ffff */
.L_x_101:
[----:B------:R-:W-:Y:S07]  /*d100*/  MOV R0, UR21 ;  /* 0x0000001500007c02 */ /* 0x000fee0008000f00 */
.L_x_233:
[----:B--2---:R2:W3:Y:S02]  /*d110*/  SYNCS.PHASECHK.TRANS64.TRYWAIT P0, [R0+URZ+0x78], R4 ;  /* 0x00007804000075a7 */ /* 0x0044e400080011ff */
[----:B---3--:R-:W-:Y:S05]  /*d120*/  @!P0 NANOSLEEP.SYNCS 0x989680 ;  /* 0x009896800000895d */ /* 0x008fea0003900000 */
[----:B------:R-:W3:Y:S02]  /*d130*/  @!P0 SYNCS.PHASECHK.TRANS64 P0, [R0+URZ+0x78], R4 ;  /* 0x00007804000085a7 */ /* 0x000ee400080010ff */
[----:B---3--:R-:W-:Y:S05]  /*d140*/  @!P0 BRA `(.L_x_233) ;  /* 0xfffffffc00f08947 */ /* 0x008fea000383ffff */
[----:B------:R-:W-:Y:S05]  /*d150*/  BRA `(.L_x_234) ;  /* 0xffffff8c00c87947 */ /* 0x000fea000383ffff */
.L_x_103:
[----:B------:R-:W-:-:S07]  /*d160*/  MOV R0, UR21 ;  /* 0x0000001500007c02 */ /* 0x000fce0008000f00 */
.L_x_235:
[----:B---3--:R3:W4:Y:S02]  /*d170*/  SYNCS.PHASECHK.TRANS64.TRYWAIT P0, [R0+URZ+0x60], R5 ;  /* 0x00006005000075a7 */ /* 0x00872400080011ff */
[----:B----4-:R-:W-:Y:S05]  /*d180*/  @!P0 NANOSLEEP.SYNCS 0x989680 ;  /* 0x009896800000895d */ /* 0x010fea0003900000 */
[----:B------:R-:W4:Y:S02]  /*d190*/  @!P0 SYNCS.PHASECHK.TRANS64 P0, [R0+URZ+0x60], R5 ;  /* 0x00006005000085a7 */ /* 0x000f2400080010ff */
[----:B----4-:R-:W-:Y:S05]  /*d1a0*/  @!P0 BRA `(.L_x_235) ;  /* 0xfffffffc00f08947 */ /* 0x010fea000383ffff */
[----:B------:R-:W-:Y:S05]  /*d1b0*/  BRA `(.L_x_236) ;  /* 0xffffff9000507947 */ /* 0x000fea000383ffff */
.L_x_104:
[----:B---3--:R-:W-:-:S07]  /*d1c0*/  MOV R0, UR21 ;  /* 0x0000001500007c02 */ /* 0x008fce0008000f00 */
.L_x_237:
[----:B---3--:R3:W4:Y:S02]  /*d1d0*/  SYNCS.PHASECHK.TRANS64.TRYWAIT P0, [R0+URZ+0x68], R5 ;  /* 0x00006805000075a7 */ /* 0x00872400080011ff */
[----:B----4-:R-:W-:Y:S05]  /*d1e0*/  @!P0 NANOSLEEP.SYNCS 0x989680 ;  /* 0x009896800000895d */ /* 0x010fea0003900000 */
[----:B------:R-:W4:Y:S02]  /*d1f0*/  @!P0 SYNCS.PHASECHK.TRANS64 P0, [R0+URZ+0x68], R5 ;  /* 0x00006805000085a7 */ /* 0x000f2400080010ff */
[----:B----4-:R-:W-:Y:S05]  /*d200*/  @!P0 BRA `(.L_x_237) ;  /* 0xfffffffc00f08947 */ /* 0x010fea000383ffff */
[----:B------:R-:W-:Y:S05]  /*d210*/  BRA `(.L_x_238) ;  /* 0xffffff9000407947 */ /* 0x000fea000383ffff */
.L_x_105:
[----:B------:R-:W-:-:S07]  /*d220*/  MOV R2, UR21 ;  /* 0x0000001500027c02 */ /* 0x000fce0008000f00 */
.L_x_239:
[----:B---3--:R3:W4:Y:S02]  /*d230*/  SYNCS.PHASECHK.TRANS64.TRYWAIT P0, [R2+URZ+0x70], R5 ;  /* 0x00007005020075a7 */ /* 0x00872400080011ff */
[----:B----4-:R-:W-:Y:S05]  /*d240*/  @!P0 NANOSLEEP.SYNCS 0x989680 ;  /* 0x009896800000895d */ /* 0x010fea0003900000 */
[----:B------:R-:W4:Y:S02]  /*d250*/  @!P0 SYNCS.PHASECHK.TRANS64 P0, [R2+URZ+0x70], R5 ;  /* 0x00007005020085a7 */ /* 0x000f2400080010ff */
[----:B----4-:R-:W-:Y:S05]  /*d260*/  @!P0 BRA `(.L_x_239) ;  /* 0xfffffffc00f08947 */ /* 0x010fea000383ffff */
[----:B------:R-:W-:Y:S05]  /*d270*/  BRA `(.L_x_240) ;  /* 0xffffff9000347947 */ /* 0x000fea000383ffff */
.L_x_107:
[----:B-1----:R1:W2:Y:S02]  /*d280*/  SYNCS.PHASECHK.TRANS64.TRYWAIT P0, [R0+URZ+0x90], R2 ;  /* 0x00009002000075a7 */ /* 0x0022a400080011ff */
[----:B--2---:R-:W-:Y:S05]  /*d290*/  @!P0 NANOSLEEP.SYNCS 0x989680 ;  /* 0x009896800000895d */ /* 0x004fea0003900000 */
[----:B------:R-:W2:Y:S02]  /*d2a0*/  @!P0 SYNCS.PHASECHK.TRANS64 P0, [R0+URZ+0x90], R2 ;  /* 0x00009002000085a7 */ /* 0x000ea400080010ff */
[----:B--2---:R-:W-:Y:S05]  /*d2b0*/  @!P0 BRA `(.L_x_107) ;  /* 0xfffffffc00f08947 */ /* 0x004fea000383ffff */
[----:B------:R-:W-:Y:S05]  /*d2c0*/  BRA `(.L_x_241) ;  /* 0xffffff94000c7947 */ /* 0x000fea000383ffff */
.L_x_118:
[----:B-1----:R-:W-:Y:S04]  /*d2d0*/  MOV R2, UR43 ;  /* 0x0000002b00027c02 */ /* 0x002fe80008000f00 */
[----:B------:R1:W3:Y:S03]  /*d2e0*/  SYNCS.PHASECHK.TRANS64.TRYWAIT P1, [R2+URZ+0x40], R3 ;  /* 0x00004003020075a7 */ /* 0x0002e600080211ff */
[----:B---3--:R-:W-:Y:S05]  /*d2f0*/  @!P1 NANOSLEEP.SYNCS 0x989680 ;  /* 0x009896800000995d */ /* 0x008fea0003900000 */
[----:B------:R-:W3:Y:S02]  /*d300*/  @!P1 SYNCS.PHASECHK.TRANS64 P1, [R2+URZ+0x40], R3 ;  /* 0x00004003020095a7 */ /* 0x000ee400080210ff */
[----:B---3--:R-:W-:Y:S05]  /*d310*/  @!P1 BRA `(.L_x_118) ;  /* 0xfffffffc00ec9947 */ /* 0x008fea000383ffff */
[----:B------:R-:W-:Y:S05]  /*d320*/  BRA `(.L_x_117) ;  /* 0xffffffa000807947 */ /* 0x000fea000383ffff */
.L_x_120:
[----:B-1----:R1:W4:Y:S02]  /*d330*/  SYNCS.PHASECHK.TRANS64.TRYWAIT P0, [R73+URZ+0xb0], R0 ;  /* 0x0000b000490075a7 */ /* 0x00232400080011ff */
[----:B----4-:R-:W-:Y:S05]  /*d340*/  @!P0 NANOSLEEP.SYNCS 0x989680 ;  /* 0x009896800000895d */ /* 0x010fea0003900000 */
[----:B------:R-:W4:Y:S02]  /*d350*/  @!P0 SYNCS.PHASECHK.TRANS64 P0, [R73+URZ+0xb0], R0 ;  /* 0x0000b000490085a7 */ /* 0x000f2400080010ff */
[----:B----4-:R-:W-:Y:S05]  /*d360*/  @!P0 BRA `(.L_x_120) ;  /* 0xfffffffc00f08947 */ /* 0x010fea000383ffff */
[----:B------:R-:W-:Y:S05]  /*d370*/  BRA `(.L_x_119) ;  /* 0xffffffa000a87947 */ /* 0x000fea000383ffff */
.L_x_129:
[----:B-1----:R1:W2:Y:S02]  /*d380*/  SYNCS.PHASECHK.TRANS64.TRYWAIT P0, [R2+URZ+0x40], R0 ;  /* 0x00004000020075a7 */ /* 0x0022a400080011ff */
[----:B--2---:R-:W-:Y:S05]  /*d390*/  @!P0 NANOSLEEP.SYNCS 0x989680 ;  /* 0x009896800000895d */ /* 0x004fea0003900000 */
[----:B------:R-:W2:Y:S02]  /*d3a0*/  @!P0 SYNCS.PHASECHK.TRANS64 P0, [R2+URZ+0x40], R0 ;  /* 0x00004000020085a7 */ /* 0x000ea400080010ff */
[----:B--2---:R-:W-:Y:S05]  /*d3b0*/  @!P0 BRA `(.L_x_129) ;  /* 0xfffffffc00f08947 */ /* 0x004fea000383ffff */
[----:B------:R-:W-:Y:S05]  /*d3c0*/  BRA `(.L_x_128) ;  /* 0xffffffa800d47947 */ /* 0x000fea000383ffff */
.L_x_137:
[----:B-1----:R1:W2:Y:S02]  /*d3d0*/  SYNCS.PHASECHK.TRANS64.TRYWAIT P0, [R0+URZ+0x40], R6 ;  /* 0x00004006000075a7 */ /* 0x0022a400080011ff */
[----:B--2---:R-:W-:Y:S05]  /*d3e0*/  @!P0 NANOSLEEP.SYNCS 0x989680 ;  /* 0x009896800000895d */ /* 0x004fea0003900000 */
[----:B------:R-:W2:Y:S02]  /*d3f0*/  @!P0 SYNCS.PHASECHK.TRANS64 P0, [R0+URZ+0x40], R6 ;  /* 0x00004006000085a7 */ /* 0x000ea400080010ff */
[----:B--2---:R-:W-:Y:S05]  /*d400*/  @!P0 BRA `(.L_x_137) ;  /* 0xfffffffc00f08947 */ /* 0x004fea000383ffff */
[----:B------:R-:W-:Y:S05]  /*d410*/  BRA `(.L_x_136) ;  /* 0xffffffb400287947 */ /* 0x000fea000383ffff */
.L_x_145:
[----:B-1----:R1:W2:Y:S02]  /*d420*/  SYNCS.PHASECHK.TRANS64.TRYWAIT P0, [R0+URZ+0x40], R6 ;  /* 0x00004006000075a7 */ /* 0x0022a400080011ff */
[----:B--2---:R-:W-:Y:S05]  /*d430*/  @!P0 NANOSLEEP.SYNCS 0x989680 ;  /* 0x009896800000895d */ /* 0x004fea0003900000 */
[----:B------:R-:W2:Y:S02]  /*d440*/  @!P0 SYNCS.PHASECHK.TRANS64 P0, [R0+URZ+0x40], R6 ;  /* 0x00004006000085a7 */ /* 0x000ea400080010ff */
[----:B--2---:R-:W-:Y:S05]  /*d450*/  @!P0 BRA `(.L_x_145) ;  /* 0xfffffffc00f08947 */ /* 0x004fea000383ffff */
[----:B------:R-:W-:Y:S05]  /*d460*/  BRA `(.L_x_144) ;  /* 0xffffffbc00807947 */ /* 0x000fea000383ffff */
.L_x_153:
[----:B-1----:R1:W2:Y:S02]  /*d470*/  SYNCS.PHASECHK.TRANS64.TRYWAIT P0, [R0+URZ+0x40], R6 ;  /* 0x00004006000075a7 */ /* 0x0022a400080011ff */
[----:B--2---:R-:W-:Y:S05]  /*d480*/  @!P0 NANOSLEEP.SYNCS 0x989680 ;  /* 0x009896800000895d */ /* 0x004fea0003900000 */
[----:B------:R-:W2:Y:S02]  /*d490*/  @!P0 SYNCS.PHASECHK.TRANS64 P0, [R0+URZ+0x40], R6 ;  /* 0x00004006000085a7 */ /* 0x000ea400080010ff */
[----:B--2---:R-:W-:Y:S05]  /*d4a0*/  @!P0 BRA `(.L_x_153) ;  /* 0xfffffffc00f08947 */ /* 0x004fea000383ffff */
[----:B------:R-:W-:Y:S05]  /*d4b0*/  BRA `(.L_x_152) ;  /* 0xffffffc400e47947 */ /* 0x000fea000383ffff */
.L_x_161:
[----:B-1----:R1:W2:Y:S02]  /*d4c0*/  SYNCS.PHASECHK.TRANS64.TRYWAIT P0, [R0+URZ+0x40], R6 ;  /* 0x00004006000075a7 */ /* 0x0022a400080011ff */
[----:B--2---:R-:W-:Y:S05]  /*d4d0*/  @!P0 NANOSLEEP.SYNCS 0x989680 ;  /* 0x009896800000895d */ /* 0x004fea0003900000 */
[----:B------:R-:W2:Y:S02]  /*d4e0*/  @!P0 SYNCS.PHASECHK.TRANS64 P0, [R0+URZ+0x40], R6 ;  /* 0x00004006000085a7 */ /* 0x000ea400080010ff */
[----:B--2---:R-:W-:Y:S05]  /*d4f0*/  @!P0 BRA `(.L_x_161) ;  /* 0xfffffffc00f08947 */ /* 0x004fea000383ffff */
[----:B------:R-:W-:Y:S05]  /*d500*/  BRA `(.L_x_160) ;  /* 0xffffffd000547947 */ /* 0x000fea000383ffff */
.L_x_169:
[----:B-1----:R1:W2:Y:S02]  /*d510*/  SYNCS.PHASECHK.TRANS64.TRYWAIT P0, [R0+URZ+0x40], R6 ;  /* 0x00004006000075a7 */ /* 0x0022a400080011ff */
[----:B--2---:R-:W-:Y:S05]  /*d520*/  @!P0 NANOSLEEP.SYNCS 0x989680 ;  /* 0x009896800000895d */ /* 0x004fea0003900000 */
[----:B------:R-:W2:Y:S02]  /*d530*/  @!P0 SYNCS.PHASECHK.TRANS64 P0, [R0+URZ+0x40], R6 ;  /* 0x00004006000085a7 */ /* 0x000ea400080010ff */
[----:B--2---:R-:W-:Y:S05]  /*d540*/  @!P0 BRA `(.L_x_169) ;  /* 0xfffffffc00f08947 */ /* 0x004fea000383ffff */
[----:B------:R-:W-:Y:S05]  /*d550*/  BRA `(.L_x_168) ;  /* 0xffffffd800bc7947 */ /* 0x000fea000383ffff */
.L_x_177:
[----:B-1----:R1:W2:Y:S02]  /*d560*/  SYNCS.PHASECHK.TRANS64.TRYWAIT P0, [R0+URZ+0x40], R76 ;  /* 0x0000404c000075a7 */ /* 0x0022a400080011ff */
[----:B--2---:R-:W-:Y:S05]  /*d570*/  @!P0 NANOSLEEP.SYNCS 0x989680 ;  /* 0x009896800000895d */ /* 0x004fea0003900000 */
[----:B------:R-:W2:Y:S02]  /*d580*/  @!P0 SYNCS.PHASECHK.TRANS64 P0, [R0+URZ+0x40], R76 ;  /* 0x0000404c000085a7 */ /* 0x000ea400080010ff */
[----:B--2---:R-:W-:Y:S05]  /*d590*/  @!P0 BRA `(.L_x_177) ;  /* 0xfffffffc00f08947 */ /* 0x004fea000383ffff */
[----:B------:R-:W-:Y:S05]  /*d5a0*/  BRA `(.L_x_176) ;  /* 0xffffffe400247947 */ /* 0x000fea000383ffff */
        .weak           $__internal_0_$__cuda_sm10x_tcgen05_guardrail_trap_col_being_dealloced_not_returned_by_alloc
        .type           $__internal_0_$__cuda_sm10x_tcgen05_guardrail_trap_col_being_dealloced_not_returned_by_alloc,@function
        .size           $__internal_0_$__cuda_sm10x_tcgen05_guardrail_trap_col_being_dealloced_not_returned_by_alloc,($__internal_1_$__cuda_sm10x_tcgen05_guardrail_trap_phase_invalid_during_alloc - $__internal_0_$__cuda_sm10x_tcgen05_guardrail_trap_col_being_dealloced_not_returned_by_alloc)
$__internal_0_$__cuda_sm10x_tcgen05_guardrail_trap_col_being_dealloced_not_returned_by_alloc:
[----:B------:R-:W-:Y:S05]  /*d5b0*/  BPT.TRAP 0x1 ;  /* 0x000000040000795c */ /* 0x000fea0000300000 */
[----:B------:R-:W-:-:S04]  /*d5c0*/  HFMA2 R3, -RZ, RZ, 0, 0 ;  /* 0x00000000ff037431 */ /* 0x000fc800000001ff */
[----:B------:R-:W-:Y:S05]  /*d5d0*/  RET.REL.NODEC R2 `(_ZN7cutlass13device_kernelINS_4gemm6kernel13GemmUniversalIN4cute5tupleIJiiiiEEENS1_10collective13CollectiveMmaINS1_35MainloopSm100TmaUmmaWarpSpecializedILi4ELi2ELi4ENS5_IJNS4_1CILi8EEENSA_ILi1EEESC_EEEEENS5_IJNSA_ILi128EEENSA_ILi256EEENSA_ILi64EEEEEENS_10tfloat32_tENS5_IJlSC_lEEESJ_SK_NS4_8TiledMMAINS4_8MMA_AtomIJNS4_23SM100_MMA_TF32_2x1SM_SSISJ_SJ_fLi128ELi256ELNS4_4UMMA5MajorE0ELSP_0ELNSO_7ScaleInE0ELSQ_0EEEEEENS4_6LayoutINS5_IJSC_SC_SC_EEENS5_IJNSA_ILi0EEESV_SV_EEEEENS5_IJNS4_10UnderscoreESY_SY_EEEEENS4_18SM100_TMA_2SM_LOADENS4_14ComposedLayoutINS4_7SwizzleILi3ELi4ELi3EEENS4_18smem_ptr_flag_bitsILi32EEENST_INS5_IJSB_NSA_ILi32EEEEEENS5_IJS17_SC_EEEEEEEvNS4_8identityENS4_28SM100_TMA_2SM_LOAD_MULTICASTES1B_vS1C_EENS_8epilogue10collective18CollectiveEpilogueINS1F_23Sm100TmaWarpSpecializedILi4ELi2ELi16ELb1ELb0EEEJNS5_IJSH_SG_SH_EEENS5_IJNST_ISH_SC_EENST_INS5_IJNSA_ILi16EEENSA_ILi2EEEEEENS5_IJSC_SF_EEEEEEEESJ_SK_SJ_SK_NS1F_6fusion15FusionCallbacksIS1J_NS1S_17LinearCombinationISJ_fSJ_fLNS_15FloatRoundStyleE2EEES1K_S1R_JEEENS4_5SM1004TMEM4LOAD26SM100_TMEM_LOAD_32dp32b16xENS4_13SM90_TMA_LOADENS12_INS13_ILi2ELi4ELi3EEES16_NST_INS5_IJSB_S1M_EEENS5_IJS1M_SC_EEEEEEENS4_39AutoVectorizingCopyWithAssumedAlignmentILi128EEENS4_14SM90_TMA_STOREES27_S29_S29_EEEvvEEEEvNT_6ParamsE) ;  /* 0xffffff2802887950 */ /* 0x000fea0003c3ffff */
        .weak           $__internal_1_$__cuda_sm10x_tcgen05_guardrail_trap_phase_invalid_during_alloc
        .type           $__internal_1_$__cuda_sm10x_tcgen05_guardrail_trap_phase_invalid_during_alloc,@function
        .size           $__internal_1_$__cuda_sm10x_tcgen05_guardrail_trap_phase_invalid_during_alloc,($__internal_2_$__cuda_sm10x_tcgen05_guardrail_trap_unallocated_columns_being_dealloced - $__internal_1_$__cuda_sm10x_tcgen05_guardrail_trap_phase_invalid_during_alloc)
$__internal_1_$__cuda_sm10x_tcgen05_guardrail_trap_phase_invalid_during_alloc:
[----:B------:R-:W-:Y:S05]  /*d5e0*/  BPT.TRAP 0x1 ;  /* 0x000000040000795c */ /* 0x000fea0000300000 */
[----:B------:R-:W-:-:S04]  /*d5f0*/  MOV R5, 0x0 ;  /* 0x0000000000057802 */ /* 0x000fc80000000f00 */
[----:B------:R-:W-:Y:S05]  /*d600*/  RET.REL.NODEC R4 `(_ZN7cutlass13device_kernelINS_4gemm6kernel13GemmUniversalIN4cute5tupleIJiiiiEEENS1_10collective13CollectiveMmaINS1_35MainloopSm100TmaUmmaWarpSpecializedILi4ELi2ELi4ENS5_IJNS4_1CILi8EEENSA_ILi1EEESC_EEEEENS5_IJNSA_ILi128EEENSA_ILi256EEENSA_ILi64EEEEEENS_10tfloat32_tENS5_IJlSC_lEEESJ_SK_NS4_8TiledMMAINS4_8MMA_AtomIJNS4_23SM100_MMA_TF32_2x1SM_SSISJ_SJ_fLi128ELi256ELNS4_4UMMA5MajorE0ELSP_0ELNSO_7ScaleInE0ELSQ_0EEEEEENS4_6LayoutINS5_IJSC_SC_SC_EEENS5_IJNSA_ILi0EEESV_SV_EEEEENS5_IJNS4_10UnderscoreESY_SY_EEEEENS4_18SM100_TMA_2SM_LOADENS4_14ComposedLayoutINS4_7SwizzleILi3ELi4ELi3EEENS4_18smem_ptr_flag_bitsILi32EEENST_INS5_IJSB_NSA_ILi32EEEEEENS5_IJS17_SC_EEEEEEEvNS4_8identityENS4_28SM100_TMA_2SM_LOAD_MULTICASTES1B_vS1C_EENS_8epilogue10collective18CollectiveEpilogueINS1F_23Sm100TmaWarpSpecializedILi4ELi2ELi16ELb1ELb0EEEJNS5_IJSH_SG_SH_EEENS5_IJNST_ISH_SC_EENST_INS5_IJNSA_ILi16EEENSA_ILi2EEEEEENS5_IJSC_SF_EEEEEEEESJ_SK_SJ_SK_NS1F_6fusion15FusionCallbacksIS1J_NS1S_17LinearCombinationISJ_fSJ_fLNS_15FloatRoundStyleE2EEES1K_S1R_JEEENS4_5SM1004TMEM4LOAD26SM100_TMEM_LOAD_32dp32b16xENS4_13SM90_TMA_LOADENS12_INS13_ILi2ELi4ELi3EEES16_NST_INS5_IJSB_S1M_EEENS5_IJS1M_SC_EEEEEEENS4_39AutoVectorizingCopyWithAssumedAlignmentILi128EEENS4_14SM90_TMA_STOREES27_S29_S29_EEEvvEEEEvNT_6ParamsE) ;  /* 0xffffff28047c7950 */ /* 0x000fea0003c3ffff */
        .weak           $__internal_2_$__cuda_sm10x_tcgen05_guardrail_trap_unallocated_columns_being_dealloced
        .type           $__internal_2_$__cuda_sm10x_tcgen05_guardrail_trap_unallocated_columns_being_dealloced,@function
        .size           $__internal_2_$__cuda_sm10x_tcgen05_guardrail_trap_unallocated_columns_being_dealloced,(.L_x_243 - $__internal_2_$__cuda_sm10x_tcgen05_guardrail_trap_unallocated_columns_being_dealloced)
$__internal_2_$__cuda_sm10x_tcgen05_guardrail_trap_unallocated_columns_being_dealloced:
[----:B------:R-:W-:Y:S05]  /*d610*/  BPT.TRAP 0x1 ;  /* 0x000000040000795c */ /* 0x000fea0000300000 */
[----:B------:R-:W-:-:S04]  /*d620*/  HFMA2 R3, -RZ, RZ, 0, 0 ;  /* 0x00000000ff037431 */ /* 0x000fc800000001ff */
[----:B------:R-:W-:Y:S05]  /*d630*/  RET.REL.NODEC R2 `(_ZN7cutlass13device_kernelINS_4gemm6kernel13GemmUniversalIN4cute5tupleIJiiiiEEENS1_10collective13CollectiveMmaINS1_35MainloopSm100TmaUmmaWarpSpecializedILi4ELi2ELi4ENS5_IJNS4_1CILi8EEENSA_ILi1EEESC_EEEEENS5_IJNSA_ILi128EEENSA_ILi256EEENSA_ILi64EEEEEENS_10tfloat32_tENS5_IJlSC_lEEESJ_SK_NS4_8TiledMMAINS4_8MMA_AtomIJNS4_23SM100_MMA_TF32_2x1SM_SSISJ_SJ_fLi128ELi256ELNS4_4UMMA5MajorE0ELSP_0ELNSO_7ScaleInE0ELSQ_0EEEEEENS4_6LayoutINS5_IJSC_SC_SC_EEENS5_IJNSA_ILi0EEESV_SV_EEEEENS5_IJNS4_10UnderscoreESY_SY_EEEEENS4_18SM100_TMA_2SM_LOADENS4_14ComposedLayoutINS4_7SwizzleILi3ELi4ELi3EEENS4_18smem_ptr_flag_bitsILi32EEENST_INS5_IJSB_NSA_ILi32EEEEEENS5_IJS17_SC_EEEEEEEvNS4_8identityENS4_28SM100_TMA_2SM_LOAD_MULTICASTES1B_vS1C_EENS_8epilogue10collective18CollectiveEpilogueINS1F_23Sm100TmaWarpSpecializedILi4ELi2ELi16ELb1ELb0EEEJNS5_IJSH_SG_SH_EEENS5_IJNST_ISH_SC_EENST_INS5_IJNSA_ILi16EEENSA_ILi2EEEEEENS5_IJSC_SF_EEEEEEEESJ_SK_SJ_SK_NS1F_6fusion15FusionCallbacksIS1J_NS1S_17LinearCombinationISJ_fSJ_fLNS_15FloatRoundStyleE2EEES1K_S1R_JEEENS4_5SM1004TMEM4LOAD26SM100_TMEM_LOAD_32dp32b16xENS4_13SM90_TMA_LOADENS12_INS13_ILi2ELi4ELi3EEES16_NST_INS5_IJSB_S1M_EEENS5_IJS1M_SC_EEEEEEENS4_39AutoVectorizingCopyWithAssumedAlignmentILi128EEENS4_14SM90_TMA_STOREES27_S29_S29_EEEvvEEEEvNT_6ParamsE) ;  /* 0xffffff2802707950 */ /* 0x000fea0003c3ffff */
.L_x_242:
[----:B------:R-:W-:-:S00]  /*d640*/  BRA `(.L_x_242) ;  /* 0xfffffffc00fc7947 */ /* 0x000fc0000383ffff */
[----:B------:R-:W-:-:S00]  /*d650*/  NOP ;  /* 0x0000000000007918 */ /* 0x000fc00000000000 */
        /* <DEDUP_REMOVED lines=10> */
.L_x_243:


//--------------------- .nv.global.init           --------------------------
	.section	.nv.global.init,"aw",@progbits
.nv.global.init:
	.type		$str$27,@object
	.size		$str$27,($str$28 - $str$27)
$str$27:
        /*0000*/ 	.byte	0x28, 0x61, 0x64, 0x64, 0x72, 0x65, 0x73, 0x73, 0x20, 0x26, 0x20, 0x6d, 0x61, 0x73, 0x6b, 0x29
        /*0010*/ 	.byte	0x20, 0x3d, 0x3d, 0x20, 0x30, 0x00
	.type		$str$28,@object
	.size		$str$28,($str$26 - $str$28)
$str$28:
        /*0016*/ 	.byte	0x2f, 0x74, 0x6d, 0x70, 0x2f, 0x63, 0x75, 0x74, 0x6c, 0x61, 0x73, 0x73, 0x5f, 0x73, 0x77, 0x65
        /*0026*/ 	.byte	0x65, 0x70, 0x5f, 0x73, 0x72, 0x63, 0x2f, 0x69, 0x6e, 0x63, 0x6c, 0x75, 0x64, 0x65, 0x2f, 0x63
        /*0036*/ 	.byte	0x75, 0x74, 0x65, 0x2f, 0x70, 0x6f, 0x69, 0x6e, 0x74, 0x65, 0x72, 0x5f, 0x66, 0x6c, 0x61, 0x67
        /*0046*/ 	.byte	0x67, 0x65, 0x64, 0x2e, 0x68, 0x70, 0x70, 0x00
	.type		$str$26,@object
	.size		$str$26,($str$25 - $str$26)
$str$26:
        /*004e*/ 	.byte	0x2f, 0x74, 0x6d, 0x70, 0x2f, 0x63, 0x75, 0x74, 0x6c, 0x61, 0x73, 0x73, 0x5f, 0x73, 0x77, 0x65
        /*005e*/ 	.byte	0x65, 0x70, 0x5f, 0x73, 0x72, 0x63, 0x2f, 0x69, 0x6e, 0x63, 0x6c, 0x75, 0x64, 0x65, 0x2f, 0x63
        /*006e*/ 	.byte	0x75, 0x74, 0x65, 0x2f, 0x61, 0x74, 0x6f, 0x6d, 0x2f, 0x63, 0x6f, 0x70, 0x79, 0x5f, 0x74, 0x72
        /*007e*/ 	.byte	0x61, 0x69, 0x74, 0x73, 0x5f, 0x73, 0x6d, 0x31, 0x30, 0x30, 0x2e, 0x68, 0x70, 0x70, 0x00
	.type		$str$25,@object
	.size		$str$25,(__unnamed_1 - $str$25)
$str$25:
        /*008d*/ 	.byte	0x28, 0x28, 0x75, 0x69, 0x6e, 0x74, 0x33, 0x32, 0x5f, 0x74, 0x28, 0x74, 0x68, 0x72, 0x65, 0x61
        /*009d*/ 	.byte	0x64, 0x49, 0x64, 0x78, 0x2e, 0x78, 0x29, 0x20, 0x2f, 0x20, 0x33, 0x32, 0x29, 0x20, 0x25, 0x20
        /*00ad*/ 	.byte	0x34, 0x29, 0x20, 0x3d, 0x3d, 0x20, 0x28, 0x28, 0x28, 0x74, 0x6d, 0x65, 0x6d, 0x5f, 0x61, 0x64
        /*00bd*/ 	.byte	0x64, 0x72, 0x20, 0x3e, 0x3e, 0x20, 0x31, 0x36, 0x29, 0x20, 0x2f, 0x20, 0x33, 0x32, 0x29, 0x20
        /*00cd*/ 	.byte	0x25, 0x20, 0x34, 0x29, 0x00
	.type		__unnamed_1,@object
	.size		__unnamed_1,(__unnamed_2 - __unnamed_1)
__unnamed_1:
        /*00d2*/ 	.byte	0x61, 0x75, 0x74, 0x6f, 0x20, 0x63, 0x75, 0x74, 0x65, 0x3a, 0x3a, 0x61, 0x73, 0x5f, 0x70, 0x6f
        /* <DEDUP_REMOVED lines=24> */
        /*0262*/ 	.byte	0x43, 0x3c, 0x32, 0x30, 0x34, 0x38, 0x3e, 0x3e, 0x3e, 0x3e, 0x5d, 0x00
	.type		__unnamed_2,@object
	.size		__unnamed_2,(.L_2 - __unnamed_2)
__unnamed_2:
        /* <DEDUP_REMOVED lines=42> */
        /*050e*/ 	.byte	0x3e, 0x5d, 0x00
.L_2:


//--------------------- .nv.shared._ZN7cutlass13device_kernelINS_4gemm6kernel13GemmUniversalIN4cute5tupleIJiiiiEEENS1_10collective13CollectiveMmaINS1_35MainloopSm100TmaUmmaWarpSpecializedILi4ELi2ELi4ENS5_IJNS4_1CILi8EEENSA_ILi1EEESC_EEEEENS5_IJNSA_ILi128EEENSA_ILi256EEENSA_ILi64EEEEEENS_10tfloat32_tENS5_IJlSC_lEEESJ_SK_NS4_8TiledMMAINS4_8MMA_AtomIJNS4_23SM100_MMA_TF32_2x1SM_SSISJ_SJ_fLi128ELi256ELNS4_4UMMA5MajorE0ELSP_0ELNSO_7ScaleInE0ELSQ_0EEEEEENS4_6LayoutINS5_IJSC_SC_SC_EEENS5_IJNSA_ILi0EEESV_SV_EEEEENS5_IJNS4_10UnderscoreESY_SY_EEEEENS4_18SM100_TMA_2SM_LOADENS4_14ComposedLayoutINS4_7SwizzleILi3ELi4ELi3EEENS4_18smem_ptr_flag_bitsILi32EEENST_INS5_IJSB_NSA_ILi32EEEEEENS5_IJS17_SC_EEEEEEEvNS4_8identityENS4_28SM100_TMA_2SM_LOAD_MULTICASTES1B_vS1C_EENS_8epilogue10collective18CollectiveEpilogueINS1F_23Sm100TmaWarpSpecializedILi4ELi2ELi16ELb1ELb0EEEJNS5_IJSH_SG_SH_EEENS5_IJNST_ISH_SC_EENST_INS5_IJNSA_ILi16EEENSA_ILi2EEEEEENS5_IJSC_SF_EEEEEEEESJ_SK_SJ_SK_NS1F_6fusion15FusionCallbacksIS1J_NS1S_17LinearCombinationISJ_fSJ_fLNS_15FloatRoundStyleE2EEES1K_S1R_JEEENS4_5SM1004TMEM4LOAD26SM100_TMEM_LOAD_32dp32b16xENS4_13SM90_TMA_LOADENS12_INS13_ILi2ELi4ELi3EEES16_NST_INS5_IJSB_S1M_EEENS5_IJS1M_SC_EEEEEEENS4_39AutoVectorizingCopyWithAssumedAlignmentILi128EEENS4_14SM90_TMA_STOREES27_S29_S29_EEEvvEEEEvNT_6ParamsE --------------------------
	.section	.nv.shared._ZN7cutlass13device_kernelINS_4gemm6kernel13GemmUniversalIN4cute5tupleIJiiiiEEENS1_10collective13CollectiveMmaINS1_35MainloopSm100TmaUmmaWarpSpecializedILi4ELi2ELi4ENS5_IJNS4_1CILi8EEENSA_ILi1EEESC_EEEEENS5_IJNSA_ILi128EEENSA_ILi256EEENSA_ILi64EEEEEENS_10tfloat32_tENS5_IJlSC_lEEESJ_SK_NS4_8TiledMMAINS4_8MMA_AtomIJNS4_23SM100_MMA_TF32_2x1SM_SSISJ_SJ_fLi128ELi256ELNS4_4UMMA5MajorE0ELSP_0ELNSO_7ScaleInE0ELSQ_0EEEEEENS4_6LayoutINS5_IJSC_SC_SC_EEENS5_IJNSA_ILi0EEESV_SV_EEEEENS5_IJNS4_10UnderscoreESY_SY_EEEEENS4_18SM100_TMA_2SM_LOADENS4_14ComposedLayoutINS4_7SwizzleILi3ELi4ELi3EEENS4_18smem_ptr_flag_bitsILi32EEENST_INS5_IJSB_NSA_ILi32EEEEEENS5_IJS17_SC_EEEEEEEvNS4_8identityENS4_28SM100_TMA_2SM_LOAD_MULTICASTES1B_vS1C_EENS_8epilogue10collective18CollectiveEpilogueINS1F_23Sm100TmaWarpSpecializedILi4ELi2ELi16ELb1ELb0EEEJNS5_IJSH_SG_SH_EEENS5_IJNST_ISH_SC_EENST_INS5_IJNSA_ILi16EEENSA_ILi2EEEEEENS5_IJSC_SF_EEEEEEEESJ_SK_SJ_SK_NS1F_6fusion15FusionCallbacksIS1J_NS1S_17LinearCombinationISJ_fSJ_fLNS_15FloatRoundStyleE2EEES1K_S1R_JEEENS4_5SM1004TMEM4LOAD26SM100_TMEM_LOAD_32dp32b16xENS4_13SM90_TMA_LOADENS12_INS13_ILi2ELi4ELi3EEES16_NST_INS5_IJSB_S1M_EEENS5_IJS1M_SC_EEEEEEENS4_39AutoVectorizingCopyWithAssumedAlignmentILi128EEENS4_14SM90_TMA_STOREES27_S29_S29_EEEvvEEEEvNT_6ParamsE,"aw",@nobits
	.sectionflags	@""
	.align	16
	.zero		1024


//--------------------- .nv.shared.reserved.0     --------------------------
	.section	.nv.shared.reserved.0,"aw",@nobits
	.weak		__nv_reservedSMEM_offset_0_alias
	.size		__nv_reservedSMEM_offset_0_alias, 0, 64
	.other		__nv_reservedSMEM_offset_0_alias,@"STO_CUDA_RESERVED_SHARED STV_DEFAULT"
__nv_reservedSMEM_offset_0_alias:
	.zero		0
.nv.shared.reserved.0:
	.zero		64
	.weak		__nv_reservedSMEM_tcgen05_partition
	.type		__nv_reservedSMEM_tcgen05_partition,@object
	.size		__nv_reservedSMEM_tcgen05_partition,(.L_0 - __nv_reservedSMEM_tcgen05_partition)
__nv_reservedSMEM_tcgen05_partition:
	.zero		32
.L_0:


//--------------------- .nv.global                --------------------------
	.section	.nv.global,"aw",@nobits
.nv.global:
	.type		_ZN40_INTERNAL_738e272d_4_k_cu_176143ec_376924cute1_E,@object
	.size		_ZN40_INTERNAL_738e272d_4_k_cu_176143ec_376924cute1_E,(_ZN40_INTERNAL_738e272d_4_k_cu_176143ec_376924cuda3std3__45__cpo6cbeginE - _ZN40_INTERNAL_738e272d_4_k_cu_176143ec_376924cute1_E)
_ZN40_INTERNAL_738e272d_4_k_cu_176143ec_376924cute1_E:
	.zero		1
	.type		_ZN40_INTERNAL_738e272d_4_k_cu_176143ec_376924cuda3std3__45__cpo6cbeginE,@object
	.size		_ZN40_INTERNAL_738e272d_4_k_cu_176143ec_376924cuda3std3__45__cpo6cbeginE,(_ZN40_INTERNAL_738e272d_4_k_cu_176143ec_376924cuda3std3__48in_placeE - _ZN40_INTERNAL_738e272d_4_k_cu_176143ec_376924cuda3std3__45__cpo6cbeginE)
_ZN40_INTERNAL_738e272d_4_k_cu_176143ec_376924cuda3std3__45__cpo6cbeginE:
	.zero		1
	.type		_ZN40_INTERNAL_738e272d_4_k_cu_176143ec_376924cuda3std3__48in_placeE,@object
	.size		_ZN40_INTERNAL_738e272d_4_k_cu_176143ec_376924cuda3std3__48in_placeE,(_ZN40_INTERNAL_738e272d_4_k_cu_176143ec_376924cuda3std6ranges3__45__cpo9iter_moveE - _ZN40_INTERNAL_738e272d_4_k_cu_176143ec_376924cuda3std3__48in_placeE)
_ZN40_INTERNAL_738e272d_4_k_cu_176143ec_376924cuda3std3__48in_placeE:
	.zero		1
	.type		_ZN40_INTERNAL_738e272d_4_k_cu_176143ec_376924cuda3std6ranges3__45__cpo9iter_moveE,@object
	.size		_ZN40_INTERNAL_738e272d_4_k_cu_176143ec_376924cuda3std6ranges3__45__cpo9iter_moveE,(_ZN40_INTERNAL_738e272d_4_k_cu_176143ec_376924cuda3std3__45__cpo5beginE - _ZN40_INTERNAL_738e272d_4_k_cu_176143ec_376924cuda3std6ranges3__45__cpo9iter_moveE)
_ZN40_INTERNAL_738e272d_4_k_cu_176143ec_376924cuda3std6ranges3__45__cpo9iter_moveE:
	.zero		1
	.type		_ZN40_INTERNAL_738e272d_4_k_cu_176143ec_376924cuda3std3__45__cpo5beginE,@object
	.size		_ZN40_INTERNAL_738e272d_4_k_cu_176143ec_376924cuda3std3__45__cpo5beginE,(_ZN40_INTERNAL_738e272d_4_k_cu_176143ec_376924cuda3std3__442_GLOBAL__N__738e272d_4_k_cu_176143ec_376926ignoreE - _ZN40_INTERNAL_738e272d_4_k_cu_176143ec_376924cuda3std3__45__cpo5beginE)
_ZN40_INTERNAL_738e272d_4_k_cu_176143ec_376924cuda3std3__45__cpo5beginE:
	.zero		1
	.type		_ZN40_INTERNAL_738e272d_4_k_cu_176143ec_376924cuda3std3__442_GLOBAL__N__738e272d_4_k_cu_176143ec_376926ignoreE,@object
	.size		_ZN40_INTERNAL_738e272d_4_k_cu_176143ec_376924cuda3std3__442_GLOBAL__N__738e272d_4_k_cu_176143ec_376926ignoreE,(_ZN40_INTERNAL_738e272d_4_k_cu_176143ec_376924cute7productE - _ZN40_INTERNAL_738e272d_4_k_cu_176143ec_376924cuda3std3__442_GLOBAL__N__738e272d_4_k_cu_176143ec_376926ignoreE)
_ZN40_INTERNAL_738e272d_4_k_cu_176143ec_376924cuda3std3__442_GLOBAL__N__738e272d_4_k_cu_176143ec_376926ignoreE:
	.zero		1
	.type		_ZN40_INTERNAL_738e272d_4_k_cu_176143ec_376924cute7productE,@object
	.size		_ZN40_INTERNAL_738e272d_4_k_cu_176143ec_376924cute7productE,(_ZN40_INTERNAL_738e272d_4_k_cu_176143ec_376924cuda3std3__45__cpo3endE - _ZN40_INTERNAL_738e272d_4_k_cu_176143ec_376924cute7productE)
_ZN40_INTERNAL_738e272d_4_k_cu_176143ec_376924cute7productE:
	.zero		1
	.type		_ZN40_INTERNAL_738e272d_4_k_cu_176143ec_376924cuda3std3__45__cpo3endE,@object
	.size		_ZN40_INTERNAL_738e272d_4_k_cu_176143ec_376924cuda3std3__45__cpo3endE,(_ZN40_INTERNAL_738e272d_4_k_cu_176143ec_376924cuda3std3__419piecewise_constructE - _ZN40_INTERNAL_738e272d_4_k_cu_176143ec_376924cuda3std3__45__cpo3endE)
_ZN40_INTERNAL_738e272d_4_k_cu_176143ec_376924cuda3std3__45__cpo3endE:
	.zero		1
	.type		_ZN40_INTERNAL_738e272d_4_k_cu_176143ec_376924cuda3std3__419piecewise_constructE,@object
	.size		_ZN40_INTERNAL_738e272d_4_k_cu_176143ec_376924cuda3std3__419piecewise_constructE,(_ZN40_INTERNAL_738e272d_4_k_cu_176143ec_376924cuda3std3__45__cpo4cendE - _ZN40_INTERNAL_738e272d_4_k_cu_176143ec_376924cuda3std3__419piecewise_constructE)
_ZN40_INTERNAL_738e272d_4_k_cu_176143ec_376924cuda3std3__419piecewise_constructE:
	.zero		1
	.type		_ZN40_INTERNAL_738e272d_4_k_cu_176143ec_376924cuda3std3__45__cpo4cendE,@object
	.size		_ZN40_INTERNAL_738e272d_4_k_cu_176143ec_376924cuda3std3__45__cpo4cendE,(_ZN40_INTERNAL_738e272d_4_k_cu_176143ec_376924cuda3std6ranges3__45__cpo4swapE - _ZN40_INTERNAL_738e272d_4_k_cu_176143ec_376924cuda3std3__45__cpo4cendE)
_ZN40_INTERNAL_738e272d_4_k_cu_176143ec_376924cuda3std3__45__cpo4cendE:
	.zero		1
	.type		_ZN40_INTERNAL_738e272d_4_k_cu_176143ec_376924cuda3std6ranges3__45__cpo4swapE,@object
	.size		_ZN40_INTERNAL_738e272d_4_k_cu_176143ec_376924cuda3std6ranges3__45__cpo4swapE,(.L_10 - _ZN40_INTERNAL_738e272d_4_k_cu_176143ec_376924cuda3std6ranges3__45__cpo4swapE)
_ZN40_INTERNAL_738e272d_4_k_cu_176143ec_376924cuda3std6ranges3__45__cpo4swapE:
	.zero		1
.L_10:


//--------------------- .nv.constant0._ZN7cutlass13device_kernelINS_4gemm6kernel13GemmUniversalIN4cute5tupleIJiiiiEEENS1_10collective13CollectiveMmaINS1_35MainloopSm100TmaUmmaWarpSpecializedILi4ELi2ELi4ENS5_IJNS4_1CILi8EEENSA_ILi1EEESC_EEEEENS5_IJNSA_ILi128EEENSA_ILi256EEENSA_ILi64EEEEEENS_10tfloat32_tENS5_IJlSC_lEEESJ_SK_NS4_8TiledMMAINS4_8MMA_AtomIJNS4_23SM100_MMA_TF32_2x1SM_SSISJ_SJ_fLi128ELi256ELNS4_4UMMA5MajorE0ELSP_0ELNSO_7ScaleInE0ELSQ_0EEEEEENS4_6LayoutINS5_IJSC_SC_SC_EEENS5_IJNSA_ILi0EEESV_SV_EEEEENS5_IJNS4_10UnderscoreESY_SY_EEEEENS4_18SM100_TMA_2SM_LOADENS4_14ComposedLayoutINS4_7SwizzleILi3ELi4ELi3EEENS4_18smem_ptr_flag_bitsILi32EEENST_INS5_IJSB_NSA_ILi32EEEEEENS5_IJS17_SC_EEEEEEEvNS4_8identityENS4_28SM100_TMA_2SM_LOAD_MULTICASTES1B_vS1C_EENS_8epilogue10collective18CollectiveEpilogueINS1F_23Sm100TmaWarpSpecializedILi4ELi2ELi16ELb1ELb0EEEJNS5_IJSH_SG_SH_EEENS5_IJNST_ISH_SC_EENST_INS5_IJNSA_ILi16EEENSA_ILi2EEEEEENS5_IJSC_SF_EEEEEEEESJ_SK_SJ_SK_NS1F_6fusion15FusionCallbacksIS1J_NS1S_17LinearCombinationISJ_fSJ_fLNS_15FloatRoundStyleE2EEES1K_S1R_JEEENS4_5SM1004TMEM4LOAD26SM100_TMEM_LOAD_32dp32b16xENS4_13SM90_TMA_LOADENS12_INS13_ILi2ELi4ELi3EEES16_NST_INS5_IJSB_S1M_EEENS5_IJS1M_SC_EEEEEEENS4_39AutoVectorizingCopyWithAssumedAlignmentILi128EEENS4_14SM90_TMA_STOREES27_S29_S29_EEEvvEEEEvNT_6ParamsE --------------------------
	.section	.nv.constant0._ZN7cutlass13device_kernelINS_4gemm6kernel13GemmUniversalIN4cute5tupleIJiiiiEEENS1_10collective13CollectiveMmaINS1_35MainloopSm100TmaUmmaWarpSpecializedILi4ELi2ELi4ENS5_IJNS4_1CILi8EEENSA_ILi1EEESC_EEEEENS5_IJNSA_ILi128EEENSA_ILi256EEENSA_ILi64EEEEEENS_10tfloat32_tENS5_IJlSC_lEEESJ_SK_NS4_8TiledMMAINS4_8MMA_AtomIJNS4_23SM100_MMA_TF32_2x1SM_SSISJ_SJ_fLi128ELi256ELNS4_4UMMA5MajorE0ELSP_0ELNSO_7ScaleInE0ELSQ_0EEEEEENS4_6LayoutINS5_IJSC_SC_SC_EEENS5_IJNSA_ILi0EEESV_SV_EEEEENS5_IJNS4_10UnderscoreESY_SY_EEEEENS4_18SM100_TMA_2SM_LOADENS4_14ComposedLayoutINS4_7SwizzleILi3ELi4ELi3EEENS4_18smem_ptr_flag_bitsILi32EEENST_INS5_IJSB_NSA_ILi32EEEEEENS5_IJS17_SC_EEEEEEEvNS4_8identityENS4_28SM100_TMA_2SM_LOAD_MULTICASTES1B_vS1C_EENS_8epilogue10collective18CollectiveEpilogueINS1F_23Sm100TmaWarpSpecializedILi4ELi2ELi16ELb1ELb0EEEJNS5_IJSH_SG_SH_EEENS5_IJNST_ISH_SC_EENST_INS5_IJNSA_ILi16EEENSA_ILi2EEEEEENS5_IJSC_SF_EEEEEEEESJ_SK_SJ_SK_NS1F_6fusion15FusionCallbacksIS1J_NS1S_17LinearCombinationISJ_fSJ_fLNS_15FloatRoundStyleE2EEES1K_S1R_JEEENS4_5SM1004TMEM4LOAD26SM100_TMEM_LOAD_32dp32b16xENS4_13SM90_TMA_LOADENS12_INS13_ILi2ELi4ELi3EEES16_NST_INS5_IJSB_S1M_EEENS5_IJS1M_SC_EEEEEEENS4_39AutoVectorizingCopyWithAssumedAlignmentILi128EEENS4_14SM90_TMA_STOREES27_S29_S29_EEEvvEEEEvNT_6ParamsE,"a",@progbits
	.sectionflags	@""
	.align	4
.nv.constant0._ZN7cutlass13device_kernelINS_4gemm6kernel13GemmUniversalIN4cute5tupleIJiiiiEEENS1_10collective13CollectiveMmaINS1_35MainloopSm100TmaUmmaWarpSpecializedILi4ELi2ELi4ENS5_IJNS4_1CILi8EEENSA_ILi1EEESC_EEEEENS5_IJNSA_ILi128EEENSA_ILi256EEENSA_ILi64EEEEEENS_10tfloat32_tENS5_IJlSC_lEEESJ_SK_NS4_8TiledMMAINS4_8MMA_AtomIJNS4_23SM100_MMA_TF32_2x1SM_SSISJ_SJ_fLi128ELi256ELNS4_4UMMA5MajorE0ELSP_0ELNSO_7ScaleInE0ELSQ_0EEEEEENS4_6LayoutINS5_IJSC_SC_SC_EEENS5_IJNSA_ILi0EEESV_SV_EEEEENS5_IJNS4_10UnderscoreESY_SY_EEEEENS4_18SM100_TMA_2SM_LOADENS4_14ComposedLayoutINS4_7SwizzleILi3ELi4ELi3EEENS4_18smem_ptr_flag_bitsILi32EEENST_INS5_IJSB_NSA_ILi32EEEEEENS5_IJS17_SC_EEEEEEEvNS4_8identityENS4_28SM100_TMA_2SM_LOAD_MULTICASTES1B_vS1C_EENS_8epilogue10collective18CollectiveEpilogueINS1F_23Sm100TmaWarpSpecializedILi4ELi2ELi16ELb1ELb0EEEJNS5_IJSH_SG_SH_EEENS5_IJNST_ISH_SC_EENST_INS5_IJNSA_ILi16EEENSA_ILi2EEEEEENS5_IJSC_SF_EEEEEEEESJ_SK_SJ_SK_NS1F_6fusion15FusionCallbacksIS1J_NS1S_17LinearCombinationISJ_fSJ_fLNS_15FloatRoundStyleE2EEES1K_S1R_JEEENS4_5SM1004TMEM4LOAD26SM100_TMEM_LOAD_32dp32b16xENS4_13SM90_TMA_LOADENS12_INS13_ILi2ELi4ELi3EEES16_NST_INS5_IJSB_S1M_EEENS5_IJS1M_SC_EEEEEEENS4_39AutoVectorizingCopyWithAssumedAlignmentILi128EEENS4_14SM90_TMA_STOREES27_S29_S29_EEEvvEEEEvNT_6ParamsE:
	.zero		2944


//--------------------- SYMBOLS --------------------------

	.type		.nv.reservedSmem.offset0,@object
	.size		.nv.reservedSmem.offset0,0x4
	.type		.nv.reservedSmem.cap,@object
	.size		.nv.reservedSmem.cap,0x4
	.type		__assertfail,@function
